//
// Generated by NVIDIA NVVM Compiler
//
// Compiler Build ID: CL-36424714
// Cuda compilation tools, release 13.0, V13.0.88
// Based on NVVM 20.0.0
//

.version 9.0
.target sm_100
.address_size 64

	// .globl	_Z9trapeciosfffPf
.func  (.param .align 16 .b8 func_retval0[16]) __internal_trig_reduction_slowpathd
(
	.param .b64 __internal_trig_reduction_slowpathd_param_0
)
;
.func  (.param .b64 func_retval0) __internal_accurate_pow
(
	.param .b64 __internal_accurate_pow_param_0,
	.param .b64 __internal_accurate_pow_param_1
)
;
// _ZZ9trapeciosfffPfE7parcial has been demoted
.global .align 8 .b8 __cudart_i2opi_d[144] = {8, 93, 141, 31, 177, 95, 251, 107, 234, 146, 82, 138, 247, 57, 7, 61, 123, 241, 229, 235, 199, 186, 39, 117, 45, 234, 95, 158, 102, 63, 70, 79, 183, 9, 203, 39, 207, 126, 54, 109, 31, 109, 10, 90, 139, 17, 47, 239, 15, 152, 5, 222, 255, 151, 248, 31, 59, 40, 249, 189, 139, 95, 132, 156, 244, 57, 83, 131, 57, 214, 145, 57, 65, 126, 95, 180, 38, 112, 156, 233, 132, 68, 187, 46, 245, 53, 130, 232, 62, 167, 41, 177, 28, 235, 29, 254, 28, 146, 209, 9, 234, 46, 73, 6, 224, 210, 77, 66, 58, 110, 36, 183, 97, 197, 187, 222, 171, 99, 81, 254, 65, 144, 67, 60, 153, 149, 98, 219, 192, 221, 52, 245, 209, 87, 39, 252, 41, 21, 68, 78, 110, 131, 249, 162};
.global .align 16 .b8 __cudart_sin_cos_coeffs[128] = {70, 210, 176, 44, 241, 229, 90, 190, 146, 227, 172, 105, 227, 29, 199, 62, 161, 98, 219, 25, 160, 1, 42, 191, 24, 8, 17, 17, 17, 17, 129, 63, 84, 85, 85, 85, 85, 85, 197, 191, 0, 0, 0, 0, 0, 0, 0, 0, 0, 0, 0, 0, 0, 0, 0, 0, 100, 129, 253, 32, 131, 255, 168, 189, 40, 133, 239, 193, 167, 238, 33, 62, 217, 230, 6, 142, 79, 126, 146, 190, 233, 188, 221, 25, 160, 1, 250, 62, 71, 93, 193, 22, 108, 193, 86, 191, 81, 85, 85, 85, 85, 85, 165, 63, 0, 0, 0, 0, 0, 0, 224, 191, 0, 0, 0, 0, 0, 0, 240, 63};

.visible .entry _Z9trapeciosfffPf(
	.param .f32 _Z9trapeciosfffPf_param_0,
	.param .f32 _Z9trapeciosfffPf_param_1,
	.param .f32 _Z9trapeciosfffPf_param_2,
	.param .u64 .ptr .align 1 _Z9trapeciosfffPf_param_3
)
{
	.reg .pred 	%p<42>;
	.reg .b32 	%r<69>;
	.reg .b32 	%f<21>;
	.reg .b64 	%rd<14>;
	.reg .b64 	%fd<104>;
	// demoted variable
	.shared .align 4 .b8 _ZZ9trapeciosfffPfE7parcial[1024];
	mov.u32 	%r1, %tid.x;
	mov.u32 	%r2, %ctaid.x;
	mov.u32 	%r68, %ntid.x;
	mad.lo.s32 	%r64, %r2, %r68, %r1;
	setp.gt.s32 	%p3, %r64, 13499;
	mov.f32 	%f19, 0f00000000;
	@%p3 bra 	$L__BB0_24;
	mov.f64 	%fd26, 0d4000000000000000;
	{
	.reg .b32 %temp; 
	mov.b64 	{%temp, %r5}, %fd26;
	}
	and.b32  	%r23, %r5, 2146435072;
	setp.eq.s32 	%p4, %r23, 1062207488;
	setp.lt.s32 	%p5, %r5, 0;
	selp.b32 	%r6, 0, 2146435072, %p5;
	and.b32  	%r24, %r5, 2147483647;
	setp.ne.s32 	%p6, %r24, 1071644672;
	and.pred  	%p1, %p4, %p6;
	mov.f64 	%fd27, 0d4008000000000000;
	{
	.reg .b32 %temp; 
	mov.b64 	{%temp, %r7}, %fd27;
	}
	and.b32  	%r25, %r7, 2146435072;
	setp.eq.s32 	%p7, %r25, 1073741824;
	setp.lt.s32 	%p8, %r7, 0;
	selp.b32 	%r8, 0, 2146435072, %p8;
	and.b32  	%r26, %r7, 2147483647;
	setp.ne.s32 	%p9, %r26, 1071644672;
	and.pred  	%p2, %p7, %p9;
	mov.f32 	%f19, 0f00000000;
	mov.u64 	%rd4, __cudart_sin_cos_coeffs;
$L__BB0_2:
	setp.eq.s32 	%p10, %r64, 0;
	@%p10 bra 	$L__BB0_23;
	ld.param.f32 	%f17, [_Z9trapeciosfffPf_param_2];
	ld.param.f32 	%f16, [_Z9trapeciosfffPf_param_0];
	setp.lt.s32 	%p11, %r5, 0;
	and.b32  	%r27, %r5, 2146435072;
	setp.eq.s32 	%p12, %r27, 1062207488;
	cvt.rn.f32.s32 	%f10, %r64;
	fma.rn.f32 	%f2, %f17, %f10, %f16;
	cvt.f64.f32 	%fd1, %f2;
	{
	.reg .b32 %temp; 
	mov.b64 	{%temp, %r10}, %fd1;
	}
	abs.f64 	%fd2, %fd1;
	{ // callseq 0, 0
	.param .b64 param0;
	st.param.f64 	[param0], %fd2;
	.param .b64 param1;
	st.param.f64 	[param1], 0d4000000000000000;
	.param .b64 retval0;
	call.uni (retval0), 
	__internal_accurate_pow, 
	(
	param0, 
	param1
	);
	ld.param.f64 	%fd28, [retval0];
	} // callseq 0
	setp.lt.s32 	%p13, %r10, 0;
	neg.f64 	%fd30, %fd28;
	selp.f64 	%fd31, %fd30, %fd28, %p12;
	selp.f64 	%fd32, %fd31, %fd28, %p13;
	setp.eq.f32 	%p14, %f2, 0f00000000;
	selp.b32 	%r28, %r10, 0, %p12;
	or.b32  	%r29, %r28, 2146435072;
	selp.b32 	%r30, %r29, %r28, %p11;
	mov.b32 	%r31, 0;
	mov.b64 	%fd33, {%r31, %r30};
	selp.f64 	%fd99, %fd33, %fd32, %p14;
	add.f64 	%fd34, %fd1, 0d4000000000000000;
	{
	.reg .b32 %temp; 
	mov.b64 	{%temp, %r32}, %fd34;
	}
	and.b32  	%r33, %r32, 2146435072;
	setp.ne.s32 	%p15, %r33, 2146435072;
	@%p15 bra 	$L__BB0_8;
	setp.num.f32 	%p16, %f2, %f2;
	@%p16 bra 	$L__BB0_6;
	mov.f64 	%fd35, 0d4000000000000000;
	add.rn.f64 	%fd99, %fd1, %fd35;
	bra.uni 	$L__BB0_8;
$L__BB0_6:
	setp.neu.f64 	%p17, %fd2, 0d7FF0000000000000;
	@%p17 bra 	$L__BB0_8;
	setp.lt.s32 	%p18, %r10, 0;
	or.b32  	%r34, %r6, -2147483648;
	selp.b32 	%r35, %r34, %r6, %p1;
	selp.b32 	%r36, %r35, %r6, %p18;
	mov.b32 	%r37, 0;
	mov.b64 	%fd99, {%r37, %r36};
$L__BB0_8:
	setp.eq.f32 	%p19, %f2, 0f3F800000;
	selp.f64 	%fd7, 0d3FF0000000000000, %fd99, %p19;
	mul.f64 	%fd8, %fd7, 0d3FE0000000000000;
	abs.f64 	%fd9, %fd8;
	setp.neu.f64 	%p20, %fd9, 0d7FF0000000000000;
	@%p20 bra 	$L__BB0_10;
	mov.f64 	%fd41, 0d0000000000000000;
	mul.rn.f64 	%fd101, %fd8, %fd41;
	mov.b32 	%r66, 1;
	bra.uni 	$L__BB0_13;
$L__BB0_10:
	mul.f64 	%fd36, %fd8, 0d3FE45F306DC9C883;
	cvt.rni.s32.f64 	%r65, %fd36;
	cvt.rn.f64.s32 	%fd37, %r65;
	fma.rn.f64 	%fd38, %fd37, 0dBFF921FB54442D18, %fd8;
	fma.rn.f64 	%fd39, %fd37, 0dBC91A62633145C00, %fd38;
	fma.rn.f64 	%fd101, %fd37, 0dB97B839A252049C0, %fd39;
	setp.ltu.f64 	%p21, %fd9, 0d41E0000000000000;
	@%p21 bra 	$L__BB0_12;
	{ // callseq 1, 0
	.param .b64 param0;
	st.param.f64 	[param0], %fd8;
	.param .align 16 .b8 retval0[16];
	call.uni (retval0), 
	__internal_trig_reduction_slowpathd, 
	(
	param0
	);
	ld.param.f64 	%fd101, [retval0];
	ld.param.b32 	%r65, [retval0+8];
	} // callseq 1
$L__BB0_12:
	add.s32 	%r66, %r65, 1;
$L__BB0_13:
	setp.eq.f32 	%p22, %f2, 0f00000000;
	setp.lt.s32 	%p23, %r10, 0;
	setp.lt.s32 	%p24, %r7, 0;
	and.b32  	%r40, %r7, 2146435072;
	setp.eq.s32 	%p25, %r40, 1073741824;
	shl.b32 	%r41, %r66, 6;
	cvt.u64.u32 	%rd2, %r41;
	and.b64  	%rd3, %rd2, 64;
	add.s64 	%rd5, %rd4, %rd3;
	mul.rn.f64 	%fd42, %fd101, %fd101;
	and.b32  	%r42, %r66, 1;
	setp.eq.b32 	%p26, %r42, 1;
	selp.f64 	%fd43, 0dBDA8FF8320FD8164, 0d3DE5DB65F9785EBA, %p26;
	ld.global.nc.v2.f64 	{%fd44, %fd45}, [%rd5];
	fma.rn.f64 	%fd46, %fd43, %fd42, %fd44;
	fma.rn.f64 	%fd47, %fd46, %fd42, %fd45;
	ld.global.nc.v2.f64 	{%fd48, %fd49}, [%rd5+16];
	fma.rn.f64 	%fd50, %fd47, %fd42, %fd48;
	fma.rn.f64 	%fd51, %fd50, %fd42, %fd49;
	ld.global.nc.v2.f64 	{%fd52, %fd53}, [%rd5+32];
	fma.rn.f64 	%fd54, %fd51, %fd42, %fd52;
	fma.rn.f64 	%fd55, %fd54, %fd42, %fd53;
	fma.rn.f64 	%fd56, %fd55, %fd101, %fd101;
	fma.rn.f64 	%fd57, %fd55, %fd42, 0d3FF0000000000000;
	selp.f64 	%fd58, %fd57, %fd56, %p26;
	and.b32  	%r43, %r66, 2;
	setp.eq.s32 	%p27, %r43, 0;
	mov.f64 	%fd59, 0d0000000000000000;
	sub.f64 	%fd60, %fd59, %fd58;
	selp.f64 	%fd15, %fd58, %fd60, %p27;
	{ // callseq 2, 0
	.param .b64 param0;
	st.param.f64 	[param0], %fd2;
	.param .b64 param1;
	st.param.f64 	[param1], 0d4008000000000000;
	.param .b64 retval0;
	call.uni (retval0), 
	__internal_accurate_pow, 
	(
	param0, 
	param1
	);
	ld.param.f64 	%fd61, [retval0];
	} // callseq 2
	neg.f64 	%fd63, %fd61;
	selp.f64 	%fd64, %fd63, %fd61, %p25;
	selp.f64 	%fd65, %fd64, %fd61, %p23;
	selp.b32 	%r44, %r10, 0, %p25;
	or.b32  	%r45, %r44, 2146435072;
	selp.b32 	%r46, %r45, %r44, %p24;
	mov.b32 	%r47, 0;
	mov.b64 	%fd66, {%r47, %r46};
	selp.f64 	%fd102, %fd66, %fd65, %p22;
	add.f64 	%fd67, %fd1, 0d4008000000000000;
	{
	.reg .b32 %temp; 
	mov.b64 	{%temp, %r48}, %fd67;
	}
	and.b32  	%r49, %r48, 2146435072;
	setp.ne.s32 	%p28, %r49, 2146435072;
	@%p28 bra 	$L__BB0_18;
	setp.num.f32 	%p29, %f2, %f2;
	@%p29 bra 	$L__BB0_16;
	mov.f64 	%fd68, 0d4008000000000000;
	add.rn.f64 	%fd102, %fd1, %fd68;
	bra.uni 	$L__BB0_18;
$L__BB0_16:
	setp.neu.f64 	%p30, %fd2, 0d7FF0000000000000;
	@%p30 bra 	$L__BB0_18;
	setp.lt.s32 	%p31, %r10, 0;
	or.b32  	%r50, %r8, -2147483648;
	selp.b32 	%r51, %r50, %r8, %p2;
	selp.b32 	%r52, %r51, %r8, %p31;
	mov.b32 	%r53, 0;
	mov.b64 	%fd102, {%r53, %r52};
$L__BB0_18:
	setp.eq.f32 	%p32, %f2, 0f3F800000;
	selp.f64 	%fd69, 0d3FF0000000000000, %fd102, %p32;
	mul.f64 	%fd20, %fd15, %fd69;
	abs.f64 	%fd21, %fd7;
	setp.neu.f64 	%p33, %fd21, 0d7FF0000000000000;
	@%p33 bra 	$L__BB0_20;
	mov.f64 	%fd75, 0d0000000000000000;
	mul.rn.f64 	%fd103, %fd7, %fd75;
	mov.b32 	%r67, 0;
	bra.uni 	$L__BB0_22;
$L__BB0_20:
	mul.f64 	%fd70, %fd7, 0d3FE45F306DC9C883;
	cvt.rni.s32.f64 	%r67, %fd70;
	cvt.rn.f64.s32 	%fd71, %r67;
	fma.rn.f64 	%fd72, %fd71, 0dBFF921FB54442D18, %fd7;
	fma.rn.f64 	%fd73, %fd71, 0dBC91A62633145C00, %fd72;
	fma.rn.f64 	%fd103, %fd71, 0dB97B839A252049C0, %fd73;
	setp.ltu.f64 	%p34, %fd21, 0d41E0000000000000;
	@%p34 bra 	$L__BB0_22;
	{ // callseq 3, 0
	.param .b64 param0;
	st.param.f64 	[param0], %fd7;
	.param .align 16 .b8 retval0[16];
	call.uni (retval0), 
	__internal_trig_reduction_slowpathd, 
	(
	param0
	);
	ld.param.f64 	%fd103, [retval0];
	ld.param.b32 	%r67, [retval0+8];
	} // callseq 3
$L__BB0_22:
	shl.b32 	%r56, %r67, 6;
	cvt.u64.u32 	%rd6, %r56;
	and.b64  	%rd7, %rd6, 64;
	add.s64 	%rd9, %rd4, %rd7;
	mul.rn.f64 	%fd76, %fd103, %fd103;
	and.b32  	%r57, %r67, 1;
	setp.eq.b32 	%p35, %r57, 1;
	selp.f64 	%fd77, 0dBDA8FF8320FD8164, 0d3DE5DB65F9785EBA, %p35;
	ld.global.nc.v2.f64 	{%fd78, %fd79}, [%rd9];
	fma.rn.f64 	%fd80, %fd77, %fd76, %fd78;
	fma.rn.f64 	%fd81, %fd80, %fd76, %fd79;
	ld.global.nc.v2.f64 	{%fd82, %fd83}, [%rd9+16];
	fma.rn.f64 	%fd84, %fd81, %fd76, %fd82;
	fma.rn.f64 	%fd85, %fd84, %fd76, %fd83;
	ld.global.nc.v2.f64 	{%fd86, %fd87}, [%rd9+32];
	fma.rn.f64 	%fd88, %fd85, %fd76, %fd86;
	fma.rn.f64 	%fd89, %fd88, %fd76, %fd87;
	fma.rn.f64 	%fd90, %fd89, %fd103, %fd103;
	fma.rn.f64 	%fd91, %fd89, %fd76, 0d3FF0000000000000;
	selp.f64 	%fd92, %fd91, %fd90, %p35;
	and.b32  	%r58, %r67, 2;
	setp.eq.s32 	%p36, %r58, 0;
	mov.f64 	%fd93, 0d0000000000000000;
	sub.f64 	%fd94, %fd93, %fd92;
	selp.f64 	%fd95, %fd92, %fd94, %p36;
	mul.f64 	%fd96, %fd20, %fd95;
	add.f64 	%fd97, %fd7, 0d4008000000000000;
	div.rn.f64 	%fd98, %fd96, %fd97;
	cvt.rn.f32.f64 	%f11, %fd98;
	add.f32 	%f19, %f19, %f11;
$L__BB0_23:
	mov.u32 	%r59, %nctaid.x;
	mad.lo.s32 	%r64, %r68, %r59, %r64;
	setp.lt.s32 	%p37, %r64, 13500;
	@%p37 bra 	$L__BB0_2;
$L__BB0_24:
	shl.b32 	%r60, %r1, 2;
	mov.u32 	%r61, _ZZ9trapeciosfffPfE7parcial;
	add.s32 	%r20, %r61, %r60;
	st.shared.f32 	[%r20], %f19;
	bar.sync 	0;
	setp.lt.u32 	%p38, %r68, 2;
	@%p38 bra 	$L__BB0_28;
$L__BB0_25:
	shr.u32 	%r22, %r68, 1;
	setp.ge.u32 	%p39, %r1, %r22;
	@%p39 bra 	$L__BB0_27;
	shl.b32 	%r62, %r22, 2;
	add.s32 	%r63, %r20, %r62;
	ld.shared.f32 	%f12, [%r63];
	ld.shared.f32 	%f13, [%r20];
	add.f32 	%f14, %f12, %f13;
	st.shared.f32 	[%r20], %f14;
$L__BB0_27:
	bar.sync 	0;
	setp.gt.u32 	%p40, %r68, 3;
	mov.u32 	%r68, %r22;
	@%p40 bra 	$L__BB0_25;
$L__BB0_28:
	setp.ne.s32 	%p41, %r1, 0;
	@%p41 bra 	$L__BB0_30;
	ld.param.u64 	%rd13, [_Z9trapeciosfffPf_param_3];
	ld.shared.f32 	%f15, [_ZZ9trapeciosfffPfE7parcial];
	cvta.to.global.u64 	%rd10, %rd13;
	mul.wide.u32 	%rd11, %r2, 4;
	add.s64 	%rd12, %rd10, %rd11;
	st.global.f32 	[%rd12], %f15;
$L__BB0_30:
	ret;

}
.func  (.param .align 16 .b8 func_retval0[16]) __internal_trig_reduction_slowpathd(
	.param .b64 __internal_trig_reduction_slowpathd_param_0
)
{
	.local .align 8 .b8 	__local_depot1[40];
	.reg .b64 	%SP;
	.reg .b64 	%SPL;
	.reg .pred 	%p<10>;
	.reg .b32 	%r<47>;
	.reg .b64 	%rd<74>;
	.reg .b64 	%fd<5>;

	mov.u64 	%SPL, __local_depot1;
	ld.param.f64 	%fd4, [__internal_trig_reduction_slowpathd_param_0];
	add.u64 	%rd1, %SPL, 0;
	{
	.reg .b32 %temp; 
	mov.b64 	{%temp, %r1}, %fd4;
	}
	shr.u32 	%r2, %r1, 20;
	and.b32  	%r3, %r2, 2047;
	setp.eq.s32 	%p1, %r3, 2047;
	mov.b32 	%r46, 0;
	@%p1 bra 	$L__BB1_9;
	add.s32 	%r20, %r3, -1024;
	mov.b64 	%rd20, %fd4;
	shl.b64 	%rd2, %rd20, 11;
	shr.u32 	%r4, %r20, 6;
	sub.s32 	%r45, 15, %r4;
	sub.s32 	%r21, 19, %r4;
	setp.lt.u32 	%p2, %r20, 128;
	selp.b32 	%r6, 18, %r21, %p2;
	setp.ge.s32 	%p3, %r45, %r6;
	mov.b64 	%rd70, 0;
	@%p3 bra 	$L__BB1_4;
	add.s32 	%r23, %r6, %r4;
	neg.s32 	%r43, %r23;
	or.b64  	%rd3, %rd2, -9223372036854775808;
	mov.b64 	%rd70, 0;
	mov.b32 	%r42, 0;
	mov.u64 	%rd25, __cudart_i2opi_d;
	mov.u32 	%r44, %r45;
$L__BB1_3:
	.pragma "nounroll";
	mul.wide.s32 	%rd22, %r42, 8;
	add.s64 	%rd23, %rd1, %rd22;
	mul.wide.s32 	%rd24, %r44, 8;
	add.s64 	%rd26, %rd25, %rd24;
	ld.global.nc.u64 	%rd27, [%rd26];
	{
	.reg .u32 %r0, %r1, %r2, %r3, %alo, %ahi, %blo, %bhi, %clo, %chi;
	mov.b64 	{%alo,%ahi}, %rd27;
	mov.b64 	{%blo,%bhi}, %rd3;
	mov.b64 	{%clo,%chi}, %rd70;
	mad.lo.cc.u32 	%r0, %alo, %blo, %clo;
	madc.hi.cc.u32 	%r1, %alo, %blo, %chi;
	madc.hi.u32 	%r2, %alo, %bhi, 0;
	mad.lo.cc.u32 	%r1, %alo, %bhi, %r1;
	madc.hi.cc.u32 	%r2, %ahi, %blo, %r2;
	madc.hi.u32 	%r3, %ahi, %bhi, 0;
	mad.lo.cc.u32 	%r1, %ahi, %blo, %r1;
	madc.lo.cc.u32 	%r2, %ahi, %bhi, %r2;
	addc.u32 	%r3, %r3, 0;
	mov.b64 	%rd28, {%r0,%r1};
	mov.b64 	%rd70, {%r2,%r3};
	}
	st.local.u64 	[%rd23], %rd28;
	add.s32 	%r44, %r44, 1;
	add.s32 	%r43, %r43, 1;
	add.s32 	%r42, %r42, 1;
	setp.ne.s32 	%p4, %r43, -15;
	mov.u32 	%r45, %r6;
	@%p4 bra 	$L__BB1_3;
$L__BB1_4:
	cvt.s64.s32 	%rd29, %r45;
	cvt.u64.u32 	%rd30, %r4;
	add.s64 	%rd31, %rd30, %rd29;
	shl.b64 	%rd32, %rd31, 3;
	add.s64 	%rd33, %rd1, %rd32;
	st.local.u64 	[%rd33+-120], %rd70;
	and.b32  	%r15, %r2, 63;
	ld.local.u64 	%rd72, [%rd1+16];
	ld.local.u64 	%rd71, [%rd1+24];
	setp.eq.s32 	%p5, %r15, 0;
	@%p5 bra 	$L__BB1_6;
	shl.b64 	%rd34, %rd71, %r15;
	shr.u64 	%rd35, %rd72, 1;
	xor.b32  	%r24, %r15, 63;
	shr.u64 	%rd36, %rd35, %r24;
	or.b64  	%rd71, %rd34, %rd36;
	ld.local.u64 	%rd37, [%rd1+8];
	shl.b64 	%rd38, %rd72, %r15;
	shr.u64 	%rd39, %rd37, 1;
	shr.u64 	%rd40, %rd39, %r24;
	or.b64  	%rd72, %rd38, %rd40;
$L__BB1_6:
	and.b32  	%r25, %r1, -2147483648;
	shr.u64 	%rd41, %rd71, 62;
	cvt.u32.u64 	%r26, %rd41;
	mov.b64 	{%r27, %r28}, %rd71;
	mov.b64 	{%r29, %r30}, %rd72;
	shf.l.wrap.b32 	%r31, %r30, %r27, 2;
	shf.l.wrap.b32 	%r32, %r27, %r28, 2;
	mov.b64 	%rd42, {%r31, %r32};
	shl.b64 	%rd43, %rd72, 2;
	shr.u64 	%rd44, %rd42, 63;
	cvt.u32.u64 	%r33, %rd44;
	add.s32 	%r34, %r33, %r26;
	setp.eq.s32 	%p6, %r25, 0;
	neg.s32 	%r35, %r34;
	selp.b32 	%r46, %r34, %r35, %p6;
	setp.gt.s64 	%p7, %rd42, -1;
	mov.b64 	%rd45, 0;
	{
	.reg .u32 %r0, %r1, %r2, %r3, %a0, %a1, %a2, %a3, %b0, %b1, %b2, %b3;
	mov.b64 	{%a0,%a1}, %rd45;
	mov.b64 	{%a2,%a3}, %rd45;
	mov.b64 	{%b0,%b1}, %rd43;
	mov.b64 	{%b2,%b3}, %rd42;
	sub.cc.u32 	%r0, %a0, %b0;
	subc.cc.u32 	%r1, %a1, %b1;
	subc.cc.u32 	%r2, %a2, %b2;
	subc.u32 	%r3, %a3, %b3;
	mov.b64 	%rd46, {%r0,%r1};
	mov.b64 	%rd47, {%r2,%r3};
	}
	xor.b32  	%r36, %r25, -2147483648;
	selp.b64 	%rd73, %rd42, %rd47, %p7;
	selp.b64 	%rd14, %rd43, %rd46, %p7;
	selp.b32 	%r17, %r25, %r36, %p7;
	clz.b64 	%r37, %rd73;
	cvt.u64.u32 	%rd15, %r37;
	setp.eq.s32 	%p8, %r37, 0;
	@%p8 bra 	$L__BB1_8;
	cvt.u32.u64 	%r38, %rd15;
	and.b32  	%r39, %r38, 63;
	shl.b64 	%rd48, %rd73, %r39;
	shr.u64 	%rd49, %rd14, 1;
	not.b32 	%r40, %r38;
	and.b32  	%r41, %r40, 63;
	shr.u64 	%rd50, %rd49, %r41;
	or.b64  	%rd73, %rd48, %rd50;
$L__BB1_8:
	mov.b64 	%rd51, -3958705157555305931;
	{
	.reg .u32 %r0, %r1, %r2, %r3, %alo, %ahi, %blo, %bhi;
	mov.b64 	{%alo,%ahi}, %rd73;
	mov.b64 	{%blo,%bhi}, %rd51;
	mul.lo.u32 	%r0, %alo, %blo;
	mul.hi.u32 	%r1, %alo, %blo;
	mad.lo.cc.u32 	%r1, %alo, %bhi, %r1;
	madc.hi.u32 	%r2, %alo, %bhi, 0;
	mad.lo.cc.u32 	%r1, %ahi, %blo, %r1;
	madc.hi.cc.u32 	%r2, %ahi, %blo, %r2;
	madc.hi.u32 	%r3, %ahi, %bhi, 0;
	mad.lo.cc.u32 	%r2, %ahi, %bhi, %r2;
	addc.u32 	%r3, %r3, 0;
	mov.b64 	%rd52, {%r0,%r1};
	mov.b64 	%rd53, {%r2,%r3};
	}
	setp.gt.s64 	%p9, %rd53, 0;
	{
	.reg .u32 %r0, %r1, %r2, %r3, %a0, %a1, %a2, %a3, %b0, %b1, %b2, %b3;
	mov.b64 	{%a0,%a1}, %rd52;
	mov.b64 	{%a2,%a3}, %rd53;
	mov.b64 	{%b0,%b1}, %rd52;
	mov.b64 	{%b2,%b3}, %rd53;
	add.cc.u32 	%r0, %a0, %b0;
	addc.cc.u32 	%r1, %a1, %b1;
	addc.cc.u32 	%r2, %a2, %b2;
	addc.u32 	%r3, %a3, %b3;
	mov.b64 	%rd54, {%r0,%r1};
	mov.b64 	%rd55, {%r2,%r3};
	}
	selp.b64 	%rd56, %rd55, %rd53, %p9;
	selp.s64 	%rd57, -1, 0, %p9;
	sub.s64 	%rd58, %rd57, %rd15;
	cvt.u64.u32 	%rd59, %r17;
	shl.b64 	%rd60, %rd59, 32;
	add.s64 	%rd61, %rd56, 1;
	shr.u64 	%rd62, %rd61, 10;
	add.s64 	%rd63, %rd62, 1;
	shr.u64 	%rd64, %rd63, 1;
	shl.b64 	%rd65, %rd58, 52;
	add.s64 	%rd66, %rd65, %rd64;
	add.s64 	%rd67, %rd66, 4602678819172646912;
	or.b64  	%rd68, %rd67, %rd60;
	mov.b64 	%fd4, %rd68;
$L__BB1_9:
	st.param.f64 	[func_retval0], %fd4;
	st.param.b32 	[func_retval0+8], %r46;
	ret;

}
.func  (.param .b64 func_retval0) __internal_accurate_pow(
	.param .b64 __internal_accurate_pow_param_0,
	.param .b64 __internal_accurate_pow_param_1
)
{
	.reg .pred 	%p<8>;
	.reg .b32 	%r<49>;
	.reg .b32 	%f<3>;
	.reg .b64 	%fd<109>;

	ld.param.f64 	%fd10, [__internal_accurate_pow_param_0];
	ld.param.f64 	%fd11, [__internal_accurate_pow_param_1];
	{
	.reg .b32 %temp; 
	mov.b64 	{%temp, %r46}, %fd10;
	}
	{
	.reg .b32 %temp; 
	mov.b64 	{%r45, %temp}, %fd10;
	}
	shr.u32 	%r47, %r46, 20;
	setp.gt.u32 	%p1, %r46, 1048575;
	@%p1 bra 	$L__BB2_2;
	mul.f64 	%fd12, %fd10, 0d4350000000000000;
	{
	.reg .b32 %temp; 
	mov.b64 	{%temp, %r46}, %fd12;
	}
	{
	.reg .b32 %temp; 
	mov.b64 	{%r45, %temp}, %fd12;
	}
	shr.u32 	%r16, %r46, 20;
	add.s32 	%r47, %r16, -54;
$L__BB2_2:
	add.s32 	%r48, %r47, -1023;
	and.b32  	%r17, %r46, -2146435073;
	or.b32  	%r18, %r17, 1072693248;
	mov.b64 	%fd107, {%r45, %r18};
	setp.lt.u32 	%p2, %r18, 1073127583;
	@%p2 bra 	$L__BB2_4;
	{
	.reg .b32 %temp; 
	mov.b64 	{%r19, %temp}, %fd107;
	}
	{
	.reg .b32 %temp; 
	mov.b64 	{%temp, %r20}, %fd107;
	}
	add.s32 	%r21, %r20, -1048576;
	mov.b64 	%fd107, {%r19, %r21};
	add.s32 	%r48, %r47, -1022;
$L__BB2_4:
	add.f64 	%fd13, %fd107, 0dBFF0000000000000;
	add.f64 	%fd14, %fd107, 0d3FF0000000000000;
	rcp.approx.ftz.f64 	%fd15, %fd14;
	neg.f64 	%fd16, %fd14;
	fma.rn.f64 	%fd17, %fd16, %fd15, 0d3FF0000000000000;
	fma.rn.f64 	%fd18, %fd17, %fd17, %fd17;
	fma.rn.f64 	%fd19, %fd18, %fd15, %fd15;
	mul.f64 	%fd20, %fd13, %fd19;
	fma.rn.f64 	%fd21, %fd13, %fd19, %fd20;
	mul.f64 	%fd22, %fd21, %fd21;
	fma.rn.f64 	%fd23, %fd22, 0d3EB0F5FF7D2CAFE2, 0d3ED0F5D241AD3B5A;
	fma.rn.f64 	%fd24, %fd23, %fd22, 0d3EF3B20A75488A3F;
	fma.rn.f64 	%fd25, %fd24, %fd22, 0d3F1745CDE4FAECD5;
	fma.rn.f64 	%fd26, %fd25, %fd22, 0d3F3C71C7258A578B;
	fma.rn.f64 	%fd27, %fd26, %fd22, 0d3F6249249242B910;
	fma.rn.f64 	%fd28, %fd27, %fd22, 0d3F89999999999DFB;
	sub.f64 	%fd29, %fd13, %fd21;
	add.f64 	%fd30, %fd29, %fd29;
	neg.f64 	%fd31, %fd21;
	fma.rn.f64 	%fd32, %fd31, %fd13, %fd30;
	mul.f64 	%fd33, %fd19, %fd32;
	fma.rn.f64 	%fd34, %fd22, %fd28, 0d3FB5555555555555;
	mov.f64 	%fd35, 0d3FB5555555555555;
	sub.f64 	%fd36, %fd35, %fd34;
	fma.rn.f64 	%fd37, %fd22, %fd28, %fd36;
	add.f64 	%fd38, %fd37, 0dBC46A4CB00B9E7B0;
	add.f64 	%fd39, %fd34, %fd38;
	sub.f64 	%fd40, %fd34, %fd39;
	add.f64 	%fd41, %fd38, %fd40;
	mul.rn.f64 	%fd42, %fd21, %fd21;
	neg.f64 	%fd43, %fd42;
	fma.rn.f64 	%fd44, %fd21, %fd21, %fd43;
	{
	.reg .b32 %temp; 
	mov.b64 	{%r22, %temp}, %fd33;
	}
	{
	.reg .b32 %temp; 
	mov.b64 	{%temp, %r23}, %fd33;
	}
	add.s32 	%r24, %r23, 1048576;
	mov.b64 	%fd45, {%r22, %r24};
	fma.rn.f64 	%fd46, %fd21, %fd45, %fd44;
	mul.rn.f64 	%fd47, %fd42, %fd21;
	neg.f64 	%fd48, %fd47;
	fma.rn.f64 	%fd49, %fd42, %fd21, %fd48;
	fma.rn.f64 	%fd50, %fd42, %fd33, %fd49;
	fma.rn.f64 	%fd51, %fd46, %fd21, %fd50;
	mul.rn.f64 	%fd52, %fd39, %fd47;
	neg.f64 	%fd53, %fd52;
	fma.rn.f64 	%fd54, %fd39, %fd47, %fd53;
	fma.rn.f64 	%fd55, %fd39, %fd51, %fd54;
	fma.rn.f64 	%fd56, %fd41, %fd47, %fd55;
	add.f64 	%fd57, %fd52, %fd56;
	sub.f64 	%fd58, %fd52, %fd57;
	add.f64 	%fd59, %fd56, %fd58;
	add.f64 	%fd60, %fd21, %fd57;
	sub.f64 	%fd61, %fd21, %fd60;
	add.f64 	%fd62, %fd57, %fd61;
	add.f64 	%fd63, %fd59, %fd62;
	add.f64 	%fd64, %fd33, %fd63;
	add.f64 	%fd65, %fd60, %fd64;
	sub.f64 	%fd66, %fd60, %fd65;
	add.f64 	%fd67, %fd64, %fd66;
	xor.b32  	%r25, %r48, -2147483648;
	mov.b32 	%r26, 1127219200;
	mov.b64 	%fd68, {%r25, %r26};
	mov.b32 	%r27, -2147483648;
	mov.b64 	%fd69, {%r27, %r26};
	sub.f64 	%fd70, %fd68, %fd69;
	fma.rn.f64 	%fd71, %fd70, 0d3FE62E42FEFA39EF, %fd65;
	fma.rn.f64 	%fd72, %fd70, 0dBFE62E42FEFA39EF, %fd71;
	sub.f64 	%fd73, %fd72, %fd65;
	sub.f64 	%fd74, %fd67, %fd73;
	fma.rn.f64 	%fd75, %fd70, 0d3C7ABC9E3B39803F, %fd74;
	add.f64 	%fd76, %fd71, %fd75;
	sub.f64 	%fd77, %fd71, %fd76;
	add.f64 	%fd78, %fd75, %fd77;
	{
	.reg .b32 %temp; 
	mov.b64 	{%temp, %r28}, %fd11;
	}
	{
	.reg .b32 %temp; 
	mov.b64 	{%r29, %temp}, %fd11;
	}
	shl.b32 	%r30, %r28, 1;
	setp.gt.u32 	%p3, %r30, -33554433;
	and.b32  	%r31, %r28, -15728641;
	selp.b32 	%r32, %r31, %r28, %p3;
	mov.b64 	%fd79, {%r29, %r32};
	mul.rn.f64 	%fd80, %fd76, %fd79;
	neg.f64 	%fd81, %fd80;
	fma.rn.f64 	%fd82, %fd76, %fd79, %fd81;
	fma.rn.f64 	%fd83, %fd78, %fd79, %fd82;
	add.f64 	%fd4, %fd80, %fd83;
	sub.f64 	%fd84, %fd80, %fd4;
	add.f64 	%fd5, %fd83, %fd84;
	fma.rn.f64 	%fd85, %fd4, 0d3FF71547652B82FE, 0d4338000000000000;
	{
	.reg .b32 %temp; 
	mov.b64 	{%r13, %temp}, %fd85;
	}
	mov.f64 	%fd86, 0dC338000000000000;
	add.rn.f64 	%fd87, %fd85, %fd86;
	fma.rn.f64 	%fd88, %fd87, 0dBFE62E42FEFA39EF, %fd4;
	fma.rn.f64 	%fd89, %fd87, 0dBC7ABC9E3B39803F, %fd88;
	fma.rn.f64 	%fd90, %fd89, 0d3E5ADE1569CE2BDF, 0d3E928AF3FCA213EA;
	fma.rn.f64 	%fd91, %fd90, %fd89, 0d3EC71DEE62401315;
	fma.rn.f64 	%fd92, %fd91, %fd89, 0d3EFA01997C89EB71;
	fma.rn.f64 	%fd93, %fd92, %fd89, 0d3F2A01A014761F65;
	fma.rn.f64 	%fd94, %fd93, %fd89, 0d3F56C16C1852B7AF;
	fma.rn.f64 	%fd95, %fd94, %fd89, 0d3F81111111122322;
	fma.rn.f64 	%fd96, %fd95, %fd89, 0d3FA55555555502A1;
	fma.rn.f64 	%fd97, %fd96, %fd89, 0d3FC5555555555511;
	fma.rn.f64 	%fd98, %fd97, %fd89, 0d3FE000000000000B;
	fma.rn.f64 	%fd99, %fd98, %fd89, 0d3FF0000000000000;
	fma.rn.f64 	%fd100, %fd99, %fd89, 0d3FF0000000000000;
	{
	.reg .b32 %temp; 
	mov.b64 	{%r14, %temp}, %fd100;
	}
	{
	.reg .b32 %temp; 
	mov.b64 	{%temp, %r15}, %fd100;
	}
	shl.b32 	%r33, %r13, 20;
	add.s32 	%r34, %r33, %r15;
	mov.b64 	%fd108, {%r14, %r34};
	{
	.reg .b32 %temp; 
	mov.b64 	{%temp, %r35}, %fd4;
	}
	mov.b32 	%f2, %r35;
	abs.f32 	%f1, %f2;
	setp.lt.f32 	%p4, %f1, 0f4086232B;
	@%p4 bra 	$L__BB2_7;
	setp.lt.f64 	%p5, %fd4, 0d0000000000000000;
	add.f64 	%fd101, %fd4, 0d7FF0000000000000;
	selp.f64 	%fd108, 0d0000000000000000, %fd101, %p5;
	setp.geu.f32 	%p6, %f1, 0f40874800;
	@%p6 bra 	$L__BB2_7;
	shr.u32 	%r36, %r13, 31;
	add.s32 	%r37, %r13, %r36;
	shr.s32 	%r38, %r37, 1;
	shl.b32 	%r39, %r38, 20;
	add.s32 	%r40, %r15, %r39;
	mov.b64 	%fd102, {%r14, %r40};
	sub.s32 	%r41, %r13, %r38;
	shl.b32 	%r42, %r41, 20;
	add.s32 	%r43, %r42, 1072693248;
	mov.b32 	%r44, 0;
	mov.b64 	%fd103, {%r44, %r43};
	mul.f64 	%fd108, %fd103, %fd102;
$L__BB2_7:
	abs.f64 	%fd104, %fd108;
	setp.eq.f64 	%p7, %fd104, 0d7FF0000000000000;
	fma.rn.f64 	%fd105, %fd108, %fd5, %fd108;
	selp.f64 	%fd106, %fd108, %fd105, %p7;
	st.param.f64 	[func_retval0], %fd106;
	ret;

}


// ===== COMPILED SASS (sm_100) =====

	.target	sm_100

	.elftype	@"ET_EXEC"


//--------------------- .note.nv.tkinfo           --------------------------
	.section	.note.nv.tkinfo,"",@"SHT_NOTE"
	.sectionflags	@"SHF_NOTE_NV_TKINFO"
	.tkinfo
        /*0018*/ 	.word	0x00000002
        /*0030*/ 	.string	""
        /*0030*/ 	.string	"ptxas"
        /*0030*/ 	.string	"Cuda compilation tools, release 13.0, V13.0.88"
        /*0030*/ 	.string	"Build cuda_13.0.r13.0/compiler.36424714_0"
        /*0030*/ 	.string	"-arch sm_100 -m 64 "



//--------------------- .note.nv.cuinfo           --------------------------
	.section	.note.nv.cuinfo,"",@"SHT_NOTE"
	.sectionflags	@"SHF_NOTE_NV_CUINFO"
        /*0018*/ 	.short	0x0002
        /*001a*/ 	.short	0x0064
        /*001c*/ 	.short	0x0082
	.zero		2


//--------------------- .nv.info                  --------------------------
	.section	.nv.info,"",@"SHT_CUDA_INFO"
	.align	4


	//----- nvinfo : EIATTR_REGCOUNT
	.align		4
        /*0000*/ 	.byte	0x04, 0x2f
        /*0002*/ 	.short	(.L_3 - .L_2)
	.align		4
.L_2:
        /*0004*/ 	.word	index@(_Z9trapeciosfffPf)
        /*0008*/ 	.word	0x00000024


	//----- nvinfo : EIATTR_FRAME_SIZE
	.align		4
.L_3:
        /*000c*/ 	.byte	0x04, 0x11
        /*000e*/ 	.short	(.L_5 - .L_4)
	.align		4
.L_4:
        /*0010*/ 	.word	index@($_Z9trapeciosfffPf$__internal_trig_reduction_slowpathd)
        /*0014*/ 	.word	0x00000028


	//----- nvinfo : EIATTR_FRAME_SIZE
	.align		4
.L_5:
        /*0018*/ 	.byte	0x04, 0x11
        /*001a*/ 	.short	(.L_7 - .L_6)
	.align		4
.L_6:
        /*001c*/ 	.word	index@($_Z9trapeciosfffPf$__internal_accurate_pow)
        /*0020*/ 	.word	0x00000028


	//----- nvinfo : EIATTR_FRAME_SIZE
	.align		4
.L_7:
        /*0024*/ 	.byte	0x04, 0x11
        /*0026*/ 	.short	(.L_9 - .L_8)
	.align		4
.L_8:
        /*0028*/ 	.word	index@($__internal_0_$__cuda_sm20_div_rn_f64_full)
        /*002c*/ 	.word	0x00000028


	//----- nvinfo : EIATTR_FRAME_SIZE
	.align		4
.L_9:
        /*0030*/ 	.byte	0x04, 0x11
        /*0032*/ 	.short	(.L_11 - .L_10)
	.align		4
.L_10:
        /*0034*/ 	.word	index@(_Z9trapeciosfffPf)
        /*0038*/ 	.word	0x00000028


	//----- nvinfo : EIATTR_MIN_STACK_SIZE
	.align		4
.L_11:
        /*003c*/ 	.byte	0x04, 0x12
        /*003e*/ 	.short	(.L_13 - .L_12)
	.align		4
.L_12:
        /*0040*/ 	.word	index@(_Z9trapeciosfffPf)
        /*0044*/ 	.word	0x00000028
.L_13:


//--------------------- .nv.compat                --------------------------
	.section	.nv.compat,"",@"SHT_CUDA_COMPAT_INFO"
	.align	4
        /*0000*/ 	.byte	0x02, 0x09, 0x00, 0x00, 0x02, 0x02, 0x01, 0x00, 0x02, 0x05, 0x05, 0x00, 0x03, 0x07, 0x01, 0x01
        /*0010*/ 	.byte	0x02, 0x03, 0x00, 0x00, 0x02, 0x06, 0x01, 0x00, 0x04, 0x0b, 0x08, 0x00, 0x01, 0x00, 0x00, 0x00
        /*0020*/ 	.byte	0x00, 0x00, 0x00, 0x00


//--------------------- .nv.info._Z9trapeciosfffPf --------------------------
	.section	.nv.info._Z9trapeciosfffPf,"",@"SHT_CUDA_INFO"
	.sectionflags	@""
	.align	4


	//----- nvinfo : EIATTR_CUDA_API_VERSION
	.align		4
        /*0000*/ 	.byte	0x04, 0x37
        /*0002*/ 	.short	(.L_15 - .L_14)
.L_14:
        /*0004*/ 	.word	0x00000082


	//----- nvinfo : EIATTR_KPARAM_INFO
	.align		4
.L_15:
        /*0008*/ 	.byte	0x04, 0x17
        /*000a*/ 	.short	(.L_17 - .L_16)
.L_16:
        /*000c*/ 	.word	0x00000000
        /*0010*/ 	.short	0x0003
        /*0012*/ 	.short	0x0010
        /*0014*/ 	.byte	0x00, 0xf5, 0x21, 0x00


	//----- nvinfo : EIATTR_KPARAM_INFO
	.align		4
.L_17:
        /*0018*/ 	.byte	0x04, 0x17
        /*001a*/ 	.short	(.L_19 - .L_18)
.L_18:
        /*001c*/ 	.word	0x00000000
        /*0020*/ 	.short	0x0002
        /*0022*/ 	.short	0x0008
        /*0024*/ 	.byte	0x00, 0xf0, 0x11, 0x00


	//----- nvinfo : EIATTR_KPARAM_INFO
	.align		4
.L_19:
        /*0028*/ 	.byte	0x04, 0x17
        /*002a*/ 	.short	(.L_21 - .L_20)
.L_20:
        /*002c*/ 	.word	0x00000000
        /*0030*/ 	.short	0x0001
        /*0032*/ 	.short	0x0004
        /*0034*/ 	.byte	0x00, 0xf0, 0x11, 0x00


	//----- nvinfo : EIATTR_KPARAM_INFO
	.align		4
.L_21:
        /*0038*/ 	.byte	0x04, 0x17
        /*003a*/ 	.short	(.L_23 - .L_22)
.L_22:
        /*003c*/ 	.word	0x00000000
        /*0040*/ 	.short	0x0000
        /*0042*/ 	.short	0x0000
        /*0044*/ 	.byte	0x00, 0xf0, 0x11, 0x00


	//----- nvinfo : EIATTR_SPARSE_MMA_MASK
	.align		4
.L_23:
        /*0048*/ 	.byte	0x03, 0x50
        /*004a*/ 	.short	0x0000


	//----- nvinfo : EIATTR_MAXREG_COUNT
	.align		4
        /*004c*/ 	.byte	0x03, 0x1b
        /*004e*/ 	.short	0x00ff


	//----- nvinfo : EIATTR_NUM_BARRIERS
	.align		4
        /*0050*/ 	.byte	0x02, 0x4c
        /*0052*/ 	.byte	0x01
	.zero		1


	//----- nvinfo : EIATTR_MERCURY_ISA_VERSION
	.align		4
        /*0054*/ 	.byte	0x03, 0x5f
        /*0056*/ 	.short	0x0101


	//----- nvinfo : EIATTR_VRC_CTA_INIT_COUNT
	.align		4
        /*0058*/ 	.byte	0x02, 0x4a
	.zero		1
	.zero		1


	//----- nvinfo : EIATTR_EXIT_INSTR_OFFSETS
	.align		4
        /*005c*/ 	.byte	0x04, 0x1c
        /*005e*/ 	.short	(.L_25 - .L_24)


	//   ....[0]....
.L_24:
        /*0060*/ 	.word	0x00000f40


	//   ....[1]....
        /*0064*/ 	.word	0x00000fc0


	//----- nvinfo : EIATTR_CRS_STACK_SIZE
	.align		4
.L_25:
        /*0068*/ 	.byte	0x04, 0x1e
        /*006a*/ 	.short	(.L_27 - .L_26)
.L_26:
        /*006c*/ 	.word	0x00000000


	//----- nvinfo : EIATTR_CBANK_PARAM_SIZE
	.align		4
.L_27:
        /*0070*/ 	.byte	0x03, 0x19
        /*0072*/ 	.short	0x0018


	//----- nvinfo : EIATTR_PARAM_CBANK
	.align		4
        /*0074*/ 	.byte	0x04, 0x0a
        /*0076*/ 	.short	(.L_29 - .L_28)
	.align		4
.L_28:
        /*0078*/ 	.word	index@(.nv.constant0._Z9trapeciosfffPf)
        /*007c*/ 	.short	0x0380
        /*007e*/ 	.short	0x0018


	//----- nvinfo : EIATTR_SW_WAR
	.align		4
.L_29:
        /*0080*/ 	.byte	0x04, 0x36
        /*0082*/ 	.short	(.L_31 - .L_30)
.L_30:
        /*0084*/ 	.word	0x00000008
.L_31:


//--------------------- .nv.callgraph             --------------------------
	.section	.nv.callgraph,"",@"SHT_CUDA_CALLGRAPH"
	.align	4
	.sectionentsize	8
	.align		4
        /*0000*/ 	.word	0x00000000
	.align		4
        /*0004*/ 	.word	0xffffffff
	.align		4
        /*0008*/ 	.word	0x00000000
	.align		4
        /*000c*/ 	.word	0xfffffffe
	.align		4
        /*0010*/ 	.word	0x00000000
	.align		4
        /*0014*/ 	.word	0xfffffffd
	.align		4
        /*0018*/ 	.word	0x00000000
	.align		4
        /*001c*/ 	.word	0xfffffffc


//--------------------- .nv.constant4             --------------------------
	.section	.nv.constant4,"a",@progbits
	.align	8
	.align		8
.nv.constant4:
        /*0000*/ 	.dword	__cudart_i2opi_d
	.align		8
        /*0008*/ 	.dword	__cudart_sin_cos_coeffs


//--------------------- .text._Z9trapeciosfffPf   --------------------------
	.section	.text._Z9trapeciosfffPf,"ax",@progbits
	.align	128
        .global         _Z9trapeciosfffPf
        .type           _Z9trapeciosfffPf,@function
        .size           _Z9trapeciosfffPf,(.L_x_37 - _Z9trapeciosfffPf)
        .other          _Z9trapeciosfffPf,@"STO_CUDA_ENTRY STV_DEFAULT"
_Z9trapeciosfffPf:
.text._Z9trapeciosfffPf:
[----:B------:R-:W0:Y:S01]  /*0000*/  LDC R1, c[0x0][0x37c] ;  /* 0x0000df00ff017b82 */ /* 0x000e220000000800 */
[----:B------:R-:W1:Y:S01]  /*0010*/  S2R R19, SR_TID.X ;  /* 0x0000000000137919 */ /* 0x000e620000002100 */
[----:B------:R-:W2:Y:S01]  /*0020*/  LDCU UR4, c[0x0][0x360] ;  /* 0x00006c00ff0477ac */ /* 0x000ea20008000800 */
[----:B------:R-:W-:Y:S01]  /*0030*/  BSSY.RECONVERGENT B1, `(.L_x_0) ;  /* 0x00000dc000017945 */ /* 0x000fe20003800200 */
[----:B0-----:R-:W-:Y:S01]  /*0040*/  VIADD R1, R1, 0xffffffd8 ;  /* 0xffffffd801017836 */ /* 0x001fe20000000000 */
[----:B------:R-:W1:Y:S01]  /*0050*/  S2R R18, SR_CTAID.X ;  /* 0x0000000000127919 */ /* 0x000e620000002500 */
[----:B------:R-:W0:Y:S01]  /*0060*/  LDCU.64 UR6, c[0x0][0x358] ;  /* 0x00006b00ff0677ac */ /* 0x000e220008000a00 */
[----:B------:R-:W-:Y:S01]  /*0070*/  IMAD.MOV.U32 R16, RZ, RZ, RZ ;  /* 0x000000ffff107224 */ /* 0x000fe200078e00ff */
[----:B------:R-:W3:Y:S01]  /*0080*/  LDCU UR5, c[0x0][0x388] ;  /* 0x00007100ff0577ac */ /* 0x000ee20008000800 */
[----:B------:R-:W4:Y:S01]  /*0090*/  LDCU.64 UR10, c[0x4][0x8] ;  /* 0x01000100ff0a77ac */ /* 0x000f220008000a00 */
[----:B--2---:R-:W-:-:S02]  /*00a0*/  IMAD.U32 R17, RZ, RZ, UR4 ;  /* 0x00000004ff117e24 */ /* 0x004fc4000f8e00ff */
[----:B-1----:R-:W-:-:S05]  /*00b0*/  IMAD R0, R18, UR4, R19 ;  /* 0x0000000412007c24 */ /* 0x002fca000f8e0213 */
[----:B------:R-:W-:-:S13]  /*00c0*/  ISETP.GT.AND P0, PT, R0, 0x34bb, PT ;  /* 0x000034bb0000780c */ /* 0x000fda0003f04270 */
[----:B0--34-:R-:W-:Y:S05]  /*00d0*/  @P0 BRA `(.L_x_1) ;  /* 0x0000000c00440947 */ /* 0x019fea0003800000 */
[----:B------:R-:W-:-:S07]  /*00e0*/  IMAD.MOV.U32 R16, RZ, RZ, RZ ;  /* 0x000000ffff107224 */ /* 0x000fce00078e00ff */
.L_x_18:
[----:B------:R-:W-:Y:S01]  /*00f0*/  ISETP.NE.AND P0, PT, R0, RZ, PT ;  /* 0x000000ff0000720c */ /* 0x000fe20003f05270 */
[----:B------:R-:W-:-:S12]  /*0100*/  BSSY.RECONVERGENT B0, `(.L_x_2) ;  /* 0x00000ca000007945 */ /* 0x000fd80003800200 */
[----:B------:R-:W-:Y:S05]  /*0110*/  @!P0 BRA `(.L_x_3) ;  /* 0x0000000c00208947 */ /* 0x000fea0003800000 */
[----:B------:R-:W0:Y:S01]  /*0120*/  LDC R2, c[0x0][0x380] ;  /* 0x0000e000ff027b82 */ /* 0x000e220000000800 */
[----:B------:R-:W-:Y:S01]  /*0130*/  I2FP.F32.S32 R23, R0 ;  /* 0x0000000000177245 */ /* 0x000fe20000201400 */
[----:B------:R-:W-:Y:S01]  /*0140*/  BSSY.RECONVERGENT B2, `(.L_x_4) ;  /* 0x0000008000027945 */ /* 0x000fe20003800200 */
[----:B------:R-:W-:Y:S01]  /*0150*/  IMAD.MOV.U32 R22, RZ, RZ, RZ ;  /* 0x000000ffff167224 */ /* 0x000fe200078e00ff */
[----:B------:R-:W-:Y:S01]  /*0160*/  MOV R30, 0x1c0 ;  /* 0x000001c0001e7802 */ /* 0x000fe20000000f00 */
[----:B------:R-:W-:Y:S02]  /*0170*/  IMAD.MOV.U32 R31, RZ, RZ, 0x40000000 ;  /* 0x40000000ff1f7424 */ /* 0x000fe400078e00ff */
[----:B0-----:R-:W-:-:S04]  /*0180*/  FFMA R23, R23, UR5, R2 ;  /* 0x0000000517177c23 */ /* 0x001fc80008000002 */
[----:B------:R-:W0:Y:S02]  /*0190*/  F2F.F64.F32 R20, R23 ;  /* 0x0000001700147310 */ /* 0x000e240000201800 */
[----:B0-----:R-:W-:-:S11]  /*01a0*/  DADD R32, -RZ, |R20| ;  /* 0x00000000ff207229 */ /* 0x001fd60000000514 */
[----:B------:R-:W-:Y:S05]  /*01b0*/  CALL.REL.NOINC `($_Z9trapeciosfffPf$__internal_accurate_pow) ;  /* 0x0000001000fc7944 */ /* 0x000fea0003c00000 */
[----:B------:R-:W-:Y:S05]  /*01c0*/  BSYNC.RECONVERGENT B2 ;  /* 0x0000000000027941 */ /* 0x000fea0003800200 */
.L_x_4:
[----:B------:R-:W-:Y:S01]  /*01d0*/  DADD R2, R20, 2 ;  /* 0x4000000014027429 */ /* 0x000fe20000000000 */
[C---:B------:R-:W-:Y:S01]  /*01e0*/  FSETP.NEU.AND P1, PT, R23.reuse, RZ, PT ;  /* 0x000000ff1700720b */ /* 0x040fe20003f2d000 */
[----:B------:R-:W-:Y:S01]  /*01f0*/  BSSY.RECONVERGENT B2, `(.L_x_5) ;  /* 0x000000d000027945 */ /* 0x000fe20003800200 */
[----:B------:R-:W-:-:S07]  /*0200*/  FSETP.NEU.AND P0, PT, R23, 1, PT ;  /* 0x3f8000001700780b */ /* 0x000fce0003f0d000 */
[----:B------:R-:W-:Y:S02]  /*0210*/  LOP3.LUT R2, R3, 0x7ff00000, RZ, 0xc0, !PT ;  /* 0x7ff0000003027812 */ /* 0x000fe400078ec0ff */
[----:B------:R-:W-:Y:S02]  /*0220*/  FSEL R3, R14, RZ, P1 ;  /* 0x000000ff0e037208 */ /* 0x000fe40000800000 */
[----:B------:R-:W-:Y:S02]  /*0230*/  ISETP.NE.AND P2, PT, R2, 0x7ff00000, PT ;  /* 0x7ff000000200780c */ /* 0x000fe40003f45270 */
[----:B------:R-:W-:-:S11]  /*0240*/  FSEL R2, R11, RZ, P1 ;  /* 0x000000ff0b027208 */ /* 0x000fd60000800000 */
[----:B------:R-:W-:Y:S05]  /*0250*/  @P2 BRA `(.L_x_6) ;  /* 0x0000000000182947 */ /* 0x000fea0003800000 */
[----:B------:R-:W-:-:S13]  /*0260*/  FSETP.NAN.AND P1, PT, R23, R23, PT ;  /* 0x000000171700720b */ /* 0x000fda0003f28000 */
[----:B------:R-:W-:Y:S01]  /*0270*/  @P1 DADD R2, R20, 2 ;  /* 0x4000000014021429 */ /* 0x000fe20000000000 */
[----:B------:R-:W-:Y:S10]  /*0280*/  @P1 BRA `(.L_x_6) ;  /* 0x00000000000c1947 */ /* 0x000ff40003800000 */
[----:B------:R-:W-:-:S14]  /*0290*/  DSETP.NEU.AND P1, PT, |R20|, +INF , PT ;  /* 0x7ff000001400742a */ /* 0x000fdc0003f2d200 */
[----:B------:R-:W-:Y:S02]  /*02a0*/  @!P1 IMAD.MOV.U32 R2, RZ, RZ, 0x0 ;  /* 0x00000000ff029424 */ /* 0x000fe400078e00ff */
[----:B------:R-:W-:-:S07]  /*02b0*/  @!P1 IMAD.MOV.U32 R3, RZ, RZ, 0x7ff00000 ;  /* 0x7ff00000ff039424 */ /* 0x000fce00078e00ff */
.L_x_6:
[----:B------:R-:W-:Y:S05]  /*02c0*/  BSYNC.RECONVERGENT B2 ;  /* 0x0000000000027941 */ /* 0x000fea0003800200 */
.L_x_5:
[----:B------:R-:W-:Y:S01]  /*02d0*/  FSEL R2, R2, RZ, P0 ;  /* 0x000000ff02027208 */ /* 0x000fe20000000000 */
[----:B------:R-:W-:Y:S01]  /*02e0*/  BSSY.RECONVERGENT B2, `(.L_x_7) ;  /* 0x0000020000027945 */ /* 0x000fe20003800200 */
[----:B------:R-:W-:-:S06]  /*02f0*/  FSEL R3, R3, 1.875, P0 ;  /* 0x3ff0000003037808 */ /* 0x000fcc0000000000 */
[----:B------:R-:W-:-:S08]  /*0300*/  DMUL R8, R2, 0.5 ;  /* 0x3fe0000002087828 */ /* 0x000fd00000000000 */
[----:B------:R-:W-:-:S14]  /*0310*/  DSETP.NEU.AND P0, PT, |R8|, +INF , PT ;  /* 0x7ff000000800742a */ /* 0x000fdc0003f0d200 */
[----:B------:R-:W-:Y:S01]  /*0320*/  @!P0 DMUL R24, RZ, R8 ;  /* 0x00000008ff188228 */ /* 0x000fe20000000000 */
[----:B------:R-:W-:Y:S01]  /*0330*/  @!P0 IMAD.MOV.U32 R30, RZ, RZ, 0x1 ;  /* 0x00000001ff1e8424 */ /* 0x000fe200078e00ff */
[----:B------:R-:W-:Y:S09]  /*0340*/  @!P0 BRA `(.L_x_8) ;  /* 0x0000000000648947 */ /* 0x000ff20003800000 */
[----:B------:R-:W-:Y:S01]  /*0350*/  UMOV UR8, 0x6dc9c883 ;  /* 0x6dc9c88300087882 */ /* 0x000fe20000000000 */
[----:B------:R-:W-:Y:S01]  /*0360*/  UMOV UR9, 0x3fe45f30 ;  /* 0x3fe45f3000097882 */ /* 0x000fe20000000000 */
[C---:B------:R-:W-:Y:S01]  /*0370*/  DSETP.GE.AND P0, PT, |R8|.reuse, 2.14748364800000000000e+09, PT ;  /* 0x41e000000800742a */ /* 0x040fe20003f06200 */
[----:B------:R-:W-:Y:S01]  /*0380*/  BSSY.RECONVERGENT B3, `(.L_x_9) ;  /* 0x0000014000037945 */ /* 0x000fe20003800200 */
[----:B------:R-:W-:Y:S01]  /*0390*/  DMUL R4, R8, UR8 ;  /* 0x0000000808047c28 */ /* 0x000fe20008000000 */
[----:B------:R-:W-:Y:S01]  /*03a0*/  UMOV UR8, 0x54442d18 ;  /* 0x54442d1800087882 */ /* 0x000fe20000000000 */
[----:B------:R-:W-:-:S04]  /*03b0*/  UMOV UR9, 0x3ff921fb ;  /* 0x3ff921fb00097882 */ /* 0x000fc80000000000 */
[----:B------:R-:W0:Y:S08]  /*03c0*/  F2I.F64 R30, R4 ;  /* 0x00000004001e7311 */ /* 0x000e300000301100 */
[----:B0-----:R-:W0:Y:S02]  /*03d0*/  I2F.F64 R24, R30 ;  /* 0x0000001e00187312 */ /* 0x001e240000201c00 */
[----:B0-----:R-:W-:Y:S01]  /*03e0*/  DFMA R6, R24, -UR8, R8 ;  /* 0x8000000818067c2b */ /* 0x001fe20008000008 */
[----:B------:R-:W-:Y:S01]  /*03f0*/  UMOV UR8, 0x33145c00 ;  /* 0x33145c0000087882 */ /* 0x000fe20000000000 */
[----:B------:R-:W-:-:S06]  /*0400*/  UMOV UR9, 0x3c91a626 ;  /* 0x3c91a62600097882 */ /* 0x000fcc0000000000 */
[----:B------:R-:W-:Y:S01]  /*0410*/  DFMA R6, R24, -UR8, R6 ;  /* 0x8000000818067c2b */ /* 0x000fe20008000006 */
[----:B------:R-:W-:Y:S01]  /*0420*/  UMOV UR8, 0x252049c0 ;  /* 0x252049c000087882 */ /* 0x000fe20000000000 */
[----:B------:R-:W-:-:S06]  /*0430*/  UMOV UR9, 0x397b839a ;  /* 0x397b839a00097882 */ /* 0x000fcc0000000000 */
[----:B------:R-:W-:Y:S01]  /*0440*/  DFMA R24, R24, -UR8, R6 ;  /* 0x8000000818187c2b */ /* 0x000fe20008000006 */
[----:B------:R-:W-:Y:S10]  /*0450*/  @!P0 BRA `(.L_x_10) ;  /* 0x0000000000188947 */ /* 0x000ff40003800000 */
[----:B------:R-:W-:Y:S01]  /*0460*/  IMAD.MOV.U32 R25, RZ, RZ, R9 ;  /* 0x000000ffff197224 */ /* 0x000fe200078e0009 */
[----:B------:R-:W-:-:S07]  /*0470*/  MOV R14, 0x490 ;  /* 0x00000490000e7802 */ /* 0x000fce0000000f00 */
[----:B------:R-:W-:Y:S05]  /*0480*/  CALL.REL.NOINC `($_Z9trapeciosfffPf$__internal_trig_reduction_slowpathd) ;  /* 0x0000001c00007944 */ /* 0x000fea0003c00000 */
[----:B------:R-:W-:Y:S02]  /*0490*/  IMAD.MOV.U32 R30, RZ, RZ, R24 ;  /* 0x000000ffff1e7224 */ /* 0x000fe400078e0018 */
[----:B------:R-:W-:Y:S02]  /*04a0*/  IMAD.MOV.U32 R24, RZ, RZ, R4 ;  /* 0x000000ffff187224 */ /* 0x000fe400078e0004 */
[----:B------:R-:W-:-:S07]  /*04b0*/  IMAD.MOV.U32 R25, RZ, RZ, R5 ;  /* 0x000000ffff197224 */ /* 0x000fce00078e0005 */
.L_x_10:
[----:B------:R-:W-:Y:S05]  /*04c0*/  BSYNC.RECONVERGENT B3 ;  /* 0x0000000000037941 */ /* 0x000fea0003800200 */
.L_x_9:
[----:B------:R-:W-:-:S07]  /*04d0*/  VIADD R30, R30, 0x1 ;  /* 0x000000011e1e7836 */ /* 0x000fce0000000000 */
.L_x_8:
[----:B------:R-:W-:Y:S05]  /*04e0*/  BSYNC.RECONVERGENT B2 ;  /* 0x0000000000027941 */ /* 0x000fea0003800200 */
.L_x_7:
[----:B------:R-:W-:-:S05]  /*04f0*/  IMAD.SHL.U32 R4, R30, 0x40, RZ ;  /* 0x000000401e047824 */ /* 0x000fca00078e00ff */
[----:B------:R-:W-:-:S04]  /*0500*/  LOP3.LUT R4, R4, 0x40, RZ, 0xc0, !PT ;  /* 0x0000004004047812 */ /* 0x000fc800078ec0ff */
[----:B------:R-:W-:-:S05]  /*0510*/  IADD3 R32, P0, PT, R4, UR10, RZ ;  /* 0x0000000a04207c10 */ /* 0x000fca000ff1e0ff */
[----:B------:R-:W-:-:S05]  /*0520*/  IMAD.X R33, RZ, RZ, UR11, P0 ;  /* 0x0000000bff217e24 */ /* 0x000fca00080e06ff */
[----:B------:R-:W2:Y:S04]  /*0530*/  LDG.E.128.CONSTANT R4, desc[UR6][R32.64] ;  /* 0x0000000620047981 */ /* 0x000ea8000c1e9d00 */
[----:B------:R-:W3:Y:S04]  /*0540*/  LDG.E.128.CONSTANT R8, desc[UR6][R32.64+0x10] ;  /* 0x0000100620087981 */ /* 0x000ee8000c1e9d00 */
[----:B------:R0:W4:Y:S01]  /*0550*/  LDG.E.128.CONSTANT R12, desc[UR6][R32.64+0x20] ;  /* 0x00002006200c7981 */ /* 0x000122000c1e9d00 */
[C---:B------:R-:W-:Y:S01]  /*0560*/  LOP3.LUT R26, R30.reuse, 0x1, RZ, 0xc0, !PT ;  /* 0x000000011e1a7812 */ /* 0x040fe200078ec0ff */
[----:B------:R-:W-:Y:S01]  /*0570*/  IMAD.MOV.U32 R28, RZ, RZ, 0x20fd8164 ;  /* 0x20fd8164ff1c7424 */ /* 0x000fe200078e00ff */
[----:B------:R-:W-:Y:S01]  /*0580*/  LOP3.LUT P2, RZ, R30, 0x2, RZ, 0xc0, !PT ;  /* 0x000000021eff7812 */ /* 0x000fe2000784c0ff */
[----:B------:R-:W-:Y:S01]  /*0590*/  IMAD.MOV.U32 R29, RZ, RZ, 0x3da8ff83 ;  /* 0x3da8ff83ff1d7424 */ /* 0x000fe200078e00ff */
[----:B------:R-:W-:Y:S01]  /*05a0*/  ISETP.NE.U32.AND P0, PT, R26, 0x1, PT ;  /* 0x000000011a00780c */ /* 0x000fe20003f05070 */
[----:B------:R-:W-:Y:S01]  /*05b0*/  DMUL R26, R24, R24 ;  /* 0x00000018181a7228 */ /* 0x000fe20000000000 */
[----:B------:R-:W-:Y:S01]  /*05c0*/  BSSY.RECONVERGENT B2, `(.L_x_11) ;  /* 0x0000016000027945 */ /* 0x000fe20003800200 */
[----:B------:R-:W-:Y:S01]  /*05d0*/  ISETP.GE.AND P1, PT, R21, RZ, PT ;  /* 0x000000ff1500720c */ /* 0x000fe20003f26270 */
[----:B------:R-:W-:Y:S01]  /*05e0*/  IMAD.MOV.U32 R31, RZ, RZ, 0x40080000 ;  /* 0x40080000ff1f7424 */ /* 0x000fe200078e00ff */
[----:B------:R-:W-:Y:S01]  /*05f0*/  FSEL R28, R28, -8.06006814911005101289e+34, !P0 ;  /* 0xf9785eba1c1c7808 */ /* 0x000fe20004000000 */
[----:B0-----:R-:W-:Y:S01]  /*0600*/  DADD R32, -RZ, |R20| ;  /* 0x00000000ff207229 */ /* 0x001fe20000000514 */
[----:B------:R-:W-:-:S02]  /*0610*/  FSEL R29, -R29, 0.11223486810922622681, !P0 ;  /* 0x3de5db651d1d7808 */ /* 0x000fc40004000100 */
[----:B------:R-:W-:-:S04]  /*0620*/  MOV R30, 0x720 ;  /* 0x00000720001e7802 */ /* 0x000fc80000000f00 */
[----:B--2---:R-:W-:-:S08]  /*0630*/  DFMA R4, R26, R28, R4 ;  /* 0x0000001c1a04722b */ /* 0x004fd00000000004 */
[----:B------:R-:W-:-:S08]  /*0640*/  DFMA R4, R26, R4, R6 ;  /* 0x000000041a04722b */ /* 0x000fd00000000006 */
[----:B---3--:R-:W-:-:S08]  /*0650*/  DFMA R4, R26, R4, R8 ;  /* 0x000000041a04722b */ /* 0x008fd00000000008 */
[----:B------:R-:W-:-:S08]  /*0660*/  DFMA R4, R26, R4, R10 ;  /* 0x000000041a04722b */ /* 0x000fd0000000000a */
[----:B----4-:R-:W-:-:S08]  /*0670*/  DFMA R4, R26, R4, R12 ;  /* 0x000000041a04722b */ /* 0x010fd0000000000c */
[----:B------:R-:W-:-:S08]  /*0680*/  DFMA R4, R26, R4, R14 ;  /* 0x000000041a04722b */ /* 0x000fd0000000000e */
[----:B------:R-:W-:Y:S02]  /*0690*/  DFMA R24, R4, R24, R24 ;  /* 0x000000180418722b */ /* 0x000fe40000000018 */
[----:B------:R-:W-:-:S10]  /*06a0*/  DFMA R4, R26, R4, 1 ;  /* 0x3ff000001a04742b */ /* 0x000fd40000000004 */
[----:B------:R-:W-:Y:S02]  /*06b0*/  FSEL R6, R4, R24, !P0 ;  /* 0x0000001804067208 */ /* 0x000fe40004000000 */
[----:B------:R-:W-:Y:S02]  /*06c0*/  FSEL R7, R5, R25, !P0 ;  /* 0x0000001905077208 */ /* 0x000fe40004000000 */
[----:B------:R-:W-:-:S04]  /*06d0*/  FSETP.NEU.AND P0, PT, R23, RZ, PT ;  /* 0x000000ff1700720b */ /* 0x000fc80003f0d000 */
[----:B------:R-:W-:-:S10]  /*06e0*/  DADD R4, RZ, -R6 ;  /* 0x00000000ff047229 */ /* 0x000fd40000000806 */
[----:B------:R-:W-:Y:S02]  /*06f0*/  FSEL R4, R6, R4, !P2 ;  /* 0x0000000406047208 */ /* 0x000fe40005000000 */
[----:B------:R-:W-:-:S07]  /*0700*/  FSEL R5, R7, R5, !P2 ;  /* 0x0000000507057208 */ /* 0x000fce0005000000 */
[----:B------:R-:W-:Y:S05]  /*0710*/  CALL.REL.NOINC `($_Z9trapeciosfffPf$__internal_accurate_pow) ;  /* 0x0000000c00a47944 */ /* 0x000fea0003c00000 */
[----:B------:R-:W-:Y:S05]  /*0720*/  BSYNC.RECONVERGENT B2 ;  /* 0x0000000000027941 */ /* 0x000fea0003800200 */
.L_x_11:
[----:B------:R-:W-:Y:S01]  /*0730*/  DADD R6, R20, 3 ;  /* 0x4008000014067429 */ /* 0x000fe20000000000 */
[----:B------:R-:W-:Y:S01]  /*0740*/  IMAD.MOV.U32 R8, RZ, RZ, R11 ;  /* 0x000000ffff087224 */ /* 0x000fe200078e000b */
[----:B------:R-:W-:Y:S01]  /*0750*/  BSSY.RECONVERGENT B2, `(.L_x_12) ;  /* 0x0000014000027945 */ /* 0x000fe20003800200 */
[----:B------:R-:W-:Y:S01]  /*0760*/  IMAD.MOV.U32 R9, RZ, RZ, R14 ;  /* 0x000000ffff097224 */ /* 0x000fe200078e000e */
[----:B------:R-:W-:-:S05]  /*0770*/  FSETP.NEU.AND P2, PT, R23, 1, PT ;  /* 0x3f8000001700780b */ /* 0x000fca0003f4d000 */
[----:B------:R-:W-:Y:S01]  /*0780*/  DADD R8, -RZ, -R8 ;  /* 0x00000000ff087229 */ /* 0x000fe20000000908 */
[----:B------:R-:W-:-:S04]  /*0790*/  LOP3.LUT R6, R7, 0x7ff00000, RZ, 0xc0, !PT ;  /* 0x7ff0000007067812 */ /* 0x000fc800078ec0ff */
[----:B------:R-:W-:-:S05]  /*07a0*/  ISETP.NE.AND P3, PT, R6, 0x7ff00000, PT ;  /* 0x7ff000000600780c */ /* 0x000fca0003f65270 */
[----:B------:R-:W-:Y:S02]  /*07b0*/  FSEL R7, R8, R11, !P1 ;  /* 0x0000000b08077208 */ /* 0x000fe40004800000 */
[----:B------:R-:W-:Y:S01]  /*07c0*/  FSEL R9, R9, R14, !P1 ;  /* 0x0000000e09097208 */ /* 0x000fe20004800000 */
[----:B------:R-:W-:Y:S01]  /*07d0*/  DSETP.NEU.AND P1, PT, |R2|, +INF , PT ;  /* 0x7ff000000200742a */ /* 0x000fe20003f2d200 */
[----:B------:R-:W-:Y:S02]  /*07e0*/  FSEL R6, R7, RZ, P0 ;  /* 0x000000ff07067208 */ /* 0x000fe40000000000 */
[----:B------:R-:W-:Y:S02]  /*07f0*/  FSEL R7, R21, R9, !P0 ;  /* 0x0000000915077208 */ /* 0x000fe40004000000 */
[----:B------:R-:W-:Y:S09]  /*0800*/  @P3 BRA `(.L_x_13) ;  /* 0x0000000000203947 */ /* 0x000ff20003800000 */
[----:B------:R-:W-:-:S13]  /*0810*/  FSETP.NAN.AND P0, PT, R23, R23, PT ;  /* 0x000000171700720b */ /* 0x000fda0003f08000 */
[----:B------:R-:W-:Y:S01]  /*0820*/  @P0 DADD R6, R20, 3 ;  /* 0x4008000014060429 */ /* 0x000fe20000000000 */
[----:B------:R-:W-:Y:S10]  /*0830*/  @P0 BRA `(.L_x_13) ;  /* 0x0000000000140947 */ /* 0x000ff40003800000 */
[----:B------:R-:W-:-:S14]  /*0840*/  DSETP.NEU.AND P0, PT, |R20|, +INF , PT ;  /* 0x7ff000001400742a */ /* 0x000fdc0003f0d200 */
[----:B------:R-:W-:Y:S01]  /*0850*/  @!P0 IMAD.MOV.U32 R8, RZ, RZ, -0x100000 ;  /* 0xfff00000ff088424 */ /* 0x000fe200078e00ff */
[----:B------:R-:W-:Y:S01]  /*0860*/  @!P0 ISETP.GE.AND P3, PT, R21, RZ, PT ;  /* 0x000000ff1500820c */ /* 0x000fe20003f66270 */
[----:B------:R-:W-:-:S03]  /*0870*/  @!P0 IMAD.MOV.U32 R6, RZ, RZ, RZ ;  /* 0x000000ffff068224 */ /* 0x000fc600078e00ff */
[----:B------:R-:W-:-:S09]  /*0880*/  @!P0 SEL R7, R8, 0x7ff00000, !P3 ;  /* 0x7ff0000008078807 */ /* 0x000fd20005800000 */
.L_x_13:
[----:B------:R-:W-:Y:S05]  /*0890*/  BSYNC.RECONVERGENT B2 ;  /* 0x0000000000027941 */ /* 0x000fea0003800200 */
.L_x_12:
[----:B------:R-:W-:Y:S01]  /*08a0*/  FSEL R20, R6, RZ, P2 ;  /* 0x000000ff06147208 */ /* 0x000fe20001000000 */
[----:B------:R-:W-:Y:S01]  /*08b0*/  BSSY.RECONVERGENT B2, `(.L_x_14) ;  /* 0x000001c000027945 */ /* 0x000fe20003800200 */
[----:B------:R-:W-:Y:S01]  /*08c0*/  FSEL R21, R7, 1.875, P2 ;  /* 0x3ff0000007157808 */ /* 0x000fe20001000000 */
[----:B------:R-:W-:Y:S01]  /*08d0*/  @!P1 DMUL R22, RZ, R2 ;  /* 0x00000002ff169228 */ /* 0x000fe20000000000 */
[----:B------:R-:W-:-:S04]  /*08e0*/  @!P1 IMAD.MOV.U32 R24, RZ, RZ, RZ ;  /* 0x000000ffff189224 */ /* 0x000fc800078e00ff */
[----:B------:R-:W-:Y:S01]  /*08f0*/  DMUL R20, R4, R20 ;  /* 0x0000001404147228 */ /* 0x000fe20000000000 */
[----:B------:R-:W-:Y:S10]  /*0900*/  @!P1 BRA `(.L_x_15) ;  /* 0x0000000000589947 */ /* 0x000ff40003800000 */
[----:B------:R-:W-:Y:S01]  /*0910*/  UMOV UR8, 0x6dc9c883 ;  /* 0x6dc9c88300087882 */ /* 0x000fe20000000000 */
[----:B------:R-:W-:Y:S01]  /*0920*/  UMOV UR9, 0x3fe45f30 ;  /* 0x3fe45f3000097882 */ /* 0x000fe20000000000 */
[C---:B------:R-:W-:Y:S02]  /*0930*/  DSETP.GE.AND P0, PT, |R2|.reuse, 2.14748364800000000000e+09, PT ;  /* 0x41e000000200742a */ /* 0x040fe40003f06200 */
[----:B------:R-:W-:Y:S01]  /*0940*/  DMUL R24, R2, UR8 ;  /* 0x0000000802187c28 */ /* 0x000fe20008000000 */
[----:B------:R-:W-:Y:S01]  /*0950*/  UMOV UR8, 0x54442d18 ;  /* 0x54442d1800087882 */ /* 0x000fe20000000000 */
[----:B------:R-:W-:-:S08]  /*0960*/  UMOV UR9, 0x3ff921fb ;  /* 0x3ff921fb00097882 */ /* 0x000fd00000000000 */
        /* <DEDUP_REMOVED lines=11> */
[----:B------:R-:W-:Y:S01]  /*0a20*/  MOV R14, 0xa50 ;  /* 0x00000a50000e7802 */ /* 0x000fe20000000f00 */
[----:B------:R-:W-:-:S07]  /*0a30*/  IMAD.MOV.U32 R25, RZ, RZ, R3 ;  /* 0x000000ffff197224 */ /* 0x000fce00078e0003 */
[----:B------:R-:W-:Y:S05]  /*0a40*/  CALL.REL.NOINC `($_Z9trapeciosfffPf$__internal_trig_reduction_slowpathd) ;  /* 0x0000001400907944 */ /* 0x000fea0003c00000 */
[----:B------:R-:W-:Y:S02]  /*0a50*/  IMAD.MOV.U32 R22, RZ, RZ, R4 ;  /* 0x000000ffff167224 */ /* 0x000fe400078e0004 */
[----:B------:R-:W-:-:S07]  /*0a60*/  IMAD.MOV.U32 R23, RZ, RZ, R5 ;  /* 0x000000ffff177224 */ /* 0x000fce00078e0005 */
.L_x_15:
[----:B------:R-:W-:Y:S05]  /*0a70*/  BSYNC.RECONVERGENT B2 ;  /* 0x0000000000027941 */ /* 0x000fea0003800200 */
.L_x_14:
[----:B------:R-:W-:-:S05]  /*0a80*/  IMAD.SHL.U32 R4, R24, 0x40, RZ ;  /* 0x0000004018047824 */ /* 0x000fca00078e00ff */
[----:B------:R-:W-:-:S04]  /*0a90*/  LOP3.LUT R4, R4, 0x40, RZ, 0xc0, !PT ;  /* 0x0000004004047812 */ /* 0x000fc800078ec0ff */
[----:B------:R-:W-:-:S05]  /*0aa0*/  IADD3 R28, P0, PT, R4, UR10, RZ ;  /* 0x0000000a041c7c10 */ /* 0x000fca000ff1e0ff */
[----:B------:R-:W-:-:S05]  /*0ab0*/  IMAD.X R29, RZ, RZ, UR11, P0 ;  /* 0x0000000bff1d7e24 */ /* 0x000fca00080e06ff */
[----:B------:R-:W2:Y:S04]  /*0ac0*/  LDG.E.128.CONSTANT R4, desc[UR6][R28.64] ;  /* 0x000000061c047981 */ /* 0x000ea8000c1e9d00 */
[----:B------:R-:W3:Y:S04]  /*0ad0*/  LDG.E.128.CONSTANT R8, desc[UR6][R28.64+0x10] ;  /* 0x000010061c087981 */ /* 0x000ee8000c1e9d00 */
[----:B------:R-:W4:Y:S01]  /*0ae0*/  LDG.E.128.CONSTANT R12, desc[UR6][R28.64+0x20] ;  /* 0x000020061c0c7981 */ /* 0x000f22000c1e9d00 */
[----:B------:R-:W-:Y:S01]  /*0af0*/  LOP3.LUT R25, R24, 0x1, RZ, 0xc0, !PT ;  /* 0x0000000118197812 */ /* 0x000fe200078ec0ff */
[----:B------:R-:W-:Y:S01]  /*0b00*/  IMAD.MOV.U32 R30, RZ, RZ, 0x20fd8164 ;  /* 0x20fd8164ff1e7424 */ /* 0x000fe200078e00ff */
[----:B------:R-:W-:Y:S01]  /*0b10*/  DMUL R26, R22, R22 ;  /* 0x00000016161a7228 */ /* 0x000fe20000000000 */
[----:B------:R-:W-:Y:S01]  /*0b20*/  BSSY.RECONVERGENT B2, `(.L_x_16) ;  /* 0x0000025000027945 */ /* 0x000fe20003800200 */
[----:B------:R-:W-:Y:S01]  /*0b30*/  ISETP.NE.U32.AND P0, PT, R25, 0x1, PT ;  /* 0x000000011900780c */ /* 0x000fe20003f05070 */
[----:B------:R-:W-:-:S03]  /*0b40*/  IMAD.MOV.U32 R25, RZ, RZ, 0x3da8ff83 ;  /* 0x3da8ff83ff197424 */ /* 0x000fc600078e00ff */
[----:B------:R-:W-:Y:S02]  /*0b50*/  FSEL R30, R30, -8.06006814911005101289e+34, !P0 ;  /* 0xf9785eba1e1e7808 */ /* 0x000fe40004000000 */
[----:B------:R-:W-:-:S06]  /*0b60*/  FSEL R31, -R25, 0.11223486810922622681, !P0 ;  /* 0x3de5db65191f7808 */ /* 0x000fcc0004000100 */
[----:B--2---:R-:W-:-:S08]  /*0b70*/  DFMA R4, R26, R30, R4 ;  /* 0x0000001e1a04722b */ /* 0x004fd00000000004 */
[----:B------:R-:W-:-:S08]  /*0b80*/  DFMA R4, R26, R4, R6 ;  /* 0x000000041a04722b */ /* 0x000fd00000000006 */
[----:B---3--:R-:W-:Y:S02]  /*0b90*/  DFMA R8, R26, R4, R8 ;  /* 0x000000041a08722b */ /* 0x008fe40000000008 */
[----:B------:R-:W-:Y:S01]  /*0ba0*/  DADD R4, R2, 3 ;  /* 0x4008000002047429 */ /* 0x000fe20000000000 */
[----:B------:R-:W-:-:S05]  /*0bb0*/  IMAD.MOV.U32 R2, RZ, RZ, 0x1 ;  /* 0x00000001ff027424 */ /* 0x000fca00078e00ff */
[C---:B------:R-:W-:Y:S01]  /*0bc0*/  DFMA R8, R26.reuse, R8, R10 ;  /* 0x000000081a08722b */ /* 0x040fe2000000000a */
[----:B------:R-:W0:Y:S07]  /*0bd0*/  MUFU.RCP64H R3, R5 ;  /* 0x0000000500037308 */ /* 0x000e2e0000001800 */
[----:B----4-:R-:W-:-:S08]  /*0be0*/  DFMA R8, R26, R8, R12 ;  /* 0x000000081a08722b */ /* 0x010fd0000000000c */
[----:B------:R-:W-:Y:S02]  /*0bf0*/  DFMA R8, R26, R8, R14 ;  /* 0x000000081a08722b */ /* 0x000fe4000000000e */
[----:B0-----:R-:W-:-:S06]  /*0c00*/  DFMA R6, -R4, R2, 1 ;  /* 0x3ff000000406742b */ /* 0x001fcc0000000102 */
[----:B------:R-:W-:Y:S02]  /*0c10*/  DFMA R22, R8, R22, R22 ;  /* 0x000000160816722b */ /* 0x000fe40000000016 */
[----:B------:R-:W-:Y:S02]  /*0c20*/  DFMA R8, R26, R8, 1 ;  /* 0x3ff000001a08742b */ /* 0x000fe40000000008 */
[----:B------:R-:W-:-:S08]  /*0c30*/  DFMA R6, R6, R6, R6 ;  /* 0x000000060606722b */ /* 0x000fd00000000006 */
[----:B------:R-:W-:Y:S01]  /*0c40*/  FSEL R10, R8, R22, !P0 ;  /* 0x00000016080a7208 */ /* 0x000fe20004000000 */
[----:B------:R-:W-:Y:S01]  /*0c50*/  DFMA R6, R2, R6, R2 ;  /* 0x000000060206722b */ /* 0x000fe20000000002 */
[----:B------:R-:W-:Y:S02]  /*0c60*/  FSEL R11, R9, R23, !P0 ;  /* 0x00000017090b7208 */ /* 0x000fe40004000000 */
[----:B------:R-:W-:-:S04]  /*0c70*/  LOP3.LUT P0, RZ, R24, 0x2, RZ, 0xc0, !PT ;  /* 0x0000000218ff7812 */ /* 0x000fc8000780c0ff */
[----:B------:R-:W-:Y:S02]  /*0c80*/  DADD R2, RZ, -R10 ;  /* 0x00000000ff027229 */ /* 0x000fe4000000080a */
[----:B------:R-:W-:-:S08]  /*0c90*/  DFMA R8, -R4, R6, 1 ;  /* 0x3ff000000408742b */ /* 0x000fd00000000106 */
[----:B------:R-:W-:Y:S01]  /*0ca0*/  FSEL R2, R10, R2, !P0 ;  /* 0x000000020a027208 */ /* 0x000fe20004000000 */
[----:B------:R-:W-:Y:S01]  /*0cb0*/  DFMA R8, R6, R8, R6 ;  /* 0x000000080608722b */ /* 0x000fe20000000006 */
[----:B------:R-:W-:-:S06]  /*0cc0*/  FSEL R3, R11, R3, !P0 ;  /* 0x000000030b037208 */ /* 0x000fcc0004000000 */
[----:B------:R-:W-:-:S08]  /*0cd0*/  DMUL R20, R20, R2 ;  /* 0x0000000214147228 */ /* 0x000fd00000000000 */
[----:B------:R-:W-:Y:S02]  /*0ce0*/  DMUL R2, R20, R8 ;  /* 0x0000000814027228 */ /* 0x000fe40000000000 */
[----:B------:R-:W-:-:S06]  /*0cf0*/  FSETP.GEU.AND P1, PT, |R21|, 6.5827683646048100446e-37, PT ;  /* 0x036000001500780b */ /* 0x000fcc0003f2e200 */
[----:B------:R-:W-:-:S08]  /*0d00*/  DFMA R6, -R4, R2, R20 ;  /* 0x000000020406722b */ /* 0x000fd00000000114 */
[----:B------:R-:W-:-:S10]  /*0d10*/  DFMA R2, R8, R6, R2 ;  /* 0x000000060802722b */ /* 0x000fd40000000002 */
[----:B------:R-:W-:-:S05]  /*0d20*/  FFMA R6, RZ, R5, R3 ;  /* 0x00000005ff067223 */ /* 0x000fca0000000003 */
[----:B------:R-:W-:-:S13]  /*0d30*/  FSETP.GT.AND P0, PT, |R6|, 1.469367938527859385e-39, PT ;  /* 0x001000000600780b */ /* 0x000fda0003f04200 */
[----:B------:R-:W-:Y:S05]  /*0d40*/  @P0 BRA P1, `(.L_x_17) ;  /* 0x0000000000080947 */ /* 0x000fea0000800000 */
[----:B------:R-:W-:-:S07]  /*0d50*/  MOV R10, 0xd70 ;  /* 0x00000d70000a7802 */ /* 0x000fce0000000f00 */
[----:B------:R-:W-:Y:S05]  /*0d60*/  CALL.REL.NOINC `($__internal_0_$__cuda_sm20_div_rn_f64_full) ;  /* 0x0000000000987944 */ /* 0x000fea0003c00000 */
.L_x_17:
[----:B------:R-:W-:Y:S05]  /*0d70*/  BSYNC.RECONVERGENT B2 ;  /* 0x0000000000027941 */ /* 0x000fea0003800200 */
.L_x_16:
[----:B------:R-:W0:Y:S02]  /*0d80*/  F2F.F32.F64 R3, R2 ;  /* 0x0000000200037310 */ /* 0x000e240000301000 */
[----:B0-----:R-:W-:-:S07]  /*0d90*/  FADD R16, R16, R3 ;  /* 0x0000000310107221 */ /* 0x001fce0000000000 */
.L_x_3:
[----:B------:R-:W-:Y:S05]  /*0da0*/  BSYNC.RECONVERGENT B0 ;  /* 0x0000000000007941 */ /* 0x000fea0003800200 */
.L_x_2:
[----:B------:R-:W0:Y:S02]  /*0db0*/  LDCU UR4, c[0x0][0x370] ;  /* 0x00006e00ff0477ac */ /* 0x000e240008000800 */
[----:B0-----:R-:W-:-:S05]  /*0dc0*/  IMAD R0, R17, UR4, R0 ;  /* 0x0000000411007c24 */ /* 0x001fca000f8e0200 */
[----:B------:R-:W-:-:S13]  /*0dd0*/  ISETP.GE.AND P0, PT, R0, 0x34bc, PT ;  /* 0x000034bc0000780c */ /* 0x000fda0003f06270 */
[----:B------:R-:W-:Y:S05]  /*0de0*/  @!P0 BRA `(.L_x_18) ;  /* 0xfffffff000c08947 */ /* 0x000fea000383ffff */
.L_x_1:
[----:B------:R-:W-:Y:S05]  /*0df0*/  BSYNC.RECONVERGENT B1 ;  /* 0x0000000000017941 */ /* 0x000fea0003800200 */
.L_x_0:
[----:B------:R-:W0:Y:S01]  /*0e00*/  S2UR UR5, SR_CgaCtaId ;  /* 0x00000000000579c3 */ /* 0x000e220000008800 */
[----:B------:R-:W-:Y:S01]  /*0e10*/  UMOV UR4, 0x400 ;  /* 0x0000040000047882 */ /* 0x000fe20000000000 */
[----:B------:R-:W-:Y:S02]  /*0e20*/  ISETP.GE.U32.AND P0, PT, R17, 0x2, PT ;  /* 0x000000021100780c */ /* 0x000fe40003f06070 */
[----:B------:R-:W-:Y:S01]  /*0e30*/  ISETP.NE.AND P1, PT, R19, RZ, PT ;  /* 0x000000ff1300720c */ /* 0x000fe20003f25270 */
[----:B0-----:R-:W-:-:S06]  /*0e40*/  ULEA UR4, UR5, UR4, 0x18 ;  /* 0x0000000405047291 */ /* 0x001fcc000f8ec0ff */
[----:B------:R-:W-:-:S05]  /*0e50*/  LEA R3, R19, UR4, 0x2 ;  /* 0x0000000413037c11 */ /* 0x000fca000f8e10ff */
[----:B------:R0:W-:Y:S01]  /*0e60*/  STS [R3], R16 ;  /* 0x0000001003007388 */ /* 0x0001e20000000800 */
[----:B------:R-:W-:Y:S06]  /*0e70*/  BAR.SYNC.DEFER_BLOCKING 0x0 ;  /* 0x0000000000007b1d */ /* 0x000fec0000010000 */
[----:B------:R-:W-:Y:S05]  /*0e80*/  @!P0 BRA `(.L_x_19) ;  /* 0x00000000002c8947 */ /* 0x000fea0003800000 */
.L_x_20:
[----:B------:R-:W-:-:S04]  /*0e90*/  SHF.R.U32.HI R4, RZ, 0x1, R17 ;  /* 0x00000001ff047819 */ /* 0x000fc80000011611 */
[----:B------:R-:W-:-:S13]  /*0ea0*/  ISETP.GE.U32.AND P0, PT, R19, R4, PT ;  /* 0x000000041300720c */ /* 0x000fda0003f06070 */
[----:B------:R-:W-:Y:S01]  /*0eb0*/  @!P0 IMAD R0, R4, 0x4, R3 ;  /* 0x0000000404008824 */ /* 0x000fe200078e0203 */
[----:B------:R-:W-:Y:S05]  /*0ec0*/  @!P0 LDS R5, [R3] ;  /* 0x0000000003058984 */ /* 0x000fea0000000800 */
[----:B------:R-:W1:Y:S02]  /*0ed0*/  @!P0 LDS R0, [R0] ;  /* 0x0000000000008984 */ /* 0x000e640000000800 */
[----:B-1----:R-:W-:-:S05]  /*0ee0*/  @!P0 FADD R2, R0, R5 ;  /* 0x0000000500028221 */ /* 0x002fca0000000000 */
[----:B------:R1:W-:Y:S01]  /*0ef0*/  @!P0 STS [R3], R2 ;  /* 0x0000000203008388 */ /* 0x0003e20000000800 */
[----:B------:R-:W-:Y:S01]  /*0f00*/  BAR.SYNC.DEFER_BLOCKING 0x0 ;  /* 0x0000000000007b1d */ /* 0x000fe20000010000 */
[----:B------:R-:W-:Y:S01]  /*0f10*/  ISETP.GT.U32.AND P0, PT, R17, 0x3, PT ;  /* 0x000000031100780c */ /* 0x000fe20003f04070 */
[----:B------:R-:W-:-:S12]  /*0f20*/  IMAD.MOV.U32 R17, RZ, RZ, R4 ;  /* 0x000000ffff117224 */ /* 0x000fd800078e0004 */
[----:B-1----:R-:W-:Y:S05]  /*0f30*/  @P0 BRA `(.L_x_20) ;  /* 0xfffffffc00d40947 */ /* 0x002fea000383ffff */
.L_x_19:
[----:B------:R-:W-:Y:S05]  /*0f40*/  @P1 EXIT ;  /* 0x000000000000194d */ /* 0x000fea0003800000 */
[----:B------:R-:W1:Y:S01]  /*0f50*/  S2UR UR5, SR_CgaCtaId ;  /* 0x00000000000579c3 */ /* 0x000e620000008800 */
[----:B------:R-:W-:-:S07]  /*0f60*/  UMOV UR4, 0x400 ;  /* 0x0000040000047882 */ /* 0x000fce0000000000 */
[----:B0-----:R-:W0:Y:S01]  /*0f70*/  LDC.64 R2, c[0x0][0x390] ;  /* 0x0000e400ff027b82 */ /* 0x001e220000000a00 */
[----:B-1----:R-:W-:Y:S01]  /*0f80*/  ULEA UR4, UR5, UR4, 0x18 ;  /* 0x0000000405047291 */ /* 0x002fe2000f8ec0ff */
[----:B0-----:R-:W-:-:S08]  /*0f90*/  IMAD.WIDE.U32 R18, R18, 0x4, R2 ;  /* 0x0000000412127825 */ /* 0x001fd000078e0002 */
[----:B------:R-:W0:Y:S04]  /*0fa0*/  LDS R5, [UR4] ;  /* 0x00000004ff057984 */ /* 0x000e280008000800 */
[----:B0-----:R-:W-:Y:S01]  /*0fb0*/  STG.E desc[UR6][R18.64], R5 ;  /* 0x0000000512007986 */ /* 0x001fe2000c101906 */
[----:B------:R-:W-:Y:S05]  /*0fc0*/  EXIT ;  /* 0x000000000000794d */ /* 0x000fea0003800000 */
        .weak           $__internal_0_$__cuda_sm20_div_rn_f64_full
        .type           $__internal_0_$__cuda_sm20_div_rn_f64_full,@function
        .size           $__internal_0_$__cuda_sm20_div_rn_f64_full,($_Z9trapeciosfffPf$__internal_accurate_pow - $__internal_0_$__cuda_sm20_div_rn_f64_full)
$__internal_0_$__cuda_sm20_div_rn_f64_full:
[C---:B------:R-:W-:Y:S01]  /*0fd0*/  FSETP.GEU.AND P0, PT, |R5|.reuse, 1.469367938527859385e-39, PT ;  /* 0x001000000500780b */ /* 0x040fe20003f0e200 */
[----:B------:R-:W-:Y:S01]  /*0fe0*/  IMAD.MOV.U32 R7, RZ, RZ, R21 ;  /* 0x000000ffff077224 */ /* 0x000fe200078e0015 */
[C---:B------:R-:W-:Y:S01]  /*0ff0*/  LOP3.LUT R2, R5.reuse, 0x800fffff, RZ, 0xc0, !PT ;  /* 0x800fffff05027812 */ /* 0x040fe200078ec0ff */
[----:B------:R-:W-:Y:S01]  /*1000*/  IMAD.MOV.U32 R12, RZ, RZ, 0x1 ;  /* 0x00000001ff0c7424 */ /* 0x000fe200078e00ff */
[----:B------:R-:W-:Y:S01]  /*1010*/  LOP3.LUT R24, R5, 0x7ff00000, RZ, 0xc0, !PT ;  /* 0x7ff0000005187812 */ /* 0x000fe200078ec0ff */
[----:B------:R-:W-:Y:S01]  /*1020*/  IMAD.MOV.U32 R6, RZ, RZ, R20 ;  /* 0x000000ffff067224 */ /* 0x000fe200078e0014 */
[----:B------:R-:W-:Y:S01]  /*1030*/  LOP3.LUT R3, R2, 0x3ff00000, RZ, 0xfc, !PT ;  /* 0x3ff0000002037812 */ /* 0x000fe200078efcff */
[----:B------:R-:W-:Y:S01]  /*1040*/  IMAD.MOV.U32 R2, RZ, RZ, R4 ;  /* 0x000000ffff027224 */ /* 0x000fe200078e0004 */
[C---:B------:R-:W-:Y:S01]  /*1050*/  FSETP.GEU.AND P2, PT, |R7|.reuse, 1.469367938527859385e-39, PT ;  /* 0x001000000700780b */ /* 0x040fe20003f4e200 */
[----:B------:R-:W-:Y:S01]  /*1060*/  BSSY.RECONVERGENT B3, `(.L_x_21) ;  /* 0x0000050000037945 */ /* 0x000fe20003800200 */
[----:B------:R-:W-:-:S03]  /*1070*/  LOP3.LUT R11, R7, 0x7ff00000, RZ, 0xc0, !PT ;  /* 0x7ff00000070b7812 */ /* 0x000fc600078ec0ff */
[----:B------:R-:W-:Y:S01]  /*1080*/  @!P0 DMUL R2, R4, 8.98846567431157953865e+307 ;  /* 0x7fe0000004028828 */ /* 0x000fe20000000000 */
[----:B------:R-:W-:Y:S01]  /*1090*/  ISETP.GE.U32.AND P1, PT, R11, R24, PT ;  /* 0x000000180b00720c */ /* 0x000fe20003f26070 */
[----:B------:R-:W-:-:S04]  /*10a0*/  IMAD.MOV.U32 R25, RZ, RZ, R11 ;  /* 0x000000ffff197224 */ /* 0x000fc800078e000b */
[----:B------:R-:W0:Y:S02]  /*10b0*/  MUFU.RCP64H R13, R3 ;  /* 0x00000003000d7308 */ /* 0x000e240000001800 */
[----:B------:R-:W-:Y:S01]  /*10c0*/  @!P2 LOP3.LUT R14, R5, 0x7ff00000, RZ, 0xc0, !PT ;  /* 0x7ff00000050ea812 */ /* 0x000fe200078ec0ff */
[----:B------:R-:W-:Y:S01]  /*10d0*/  @!P2 IMAD.MOV.U32 R20, RZ, RZ, RZ ;  /* 0x000000ffff14a224 */ /* 0x000fe200078e00ff */
[----:B------:R-:W-:Y:S02]  /*10e0*/  @!P0 LOP3.LUT R24, R3, 0x7ff00000, RZ, 0xc0, !PT ;  /* 0x7ff0000003188812 */ /* 0x000fe400078ec0ff */
[----:B------:R-:W-:Y:S01]  /*10f0*/  @!P2 ISETP.GE.U32.AND P3, PT, R11, R14, PT ;  /* 0x0000000e0b00a20c */ /* 0x000fe20003f66070 */
[----:B------:R-:W-:Y:S02]  /*1100*/  IMAD.MOV.U32 R14, RZ, RZ, 0x1ca00000 ;  /* 0x1ca00000ff0e7424 */ /* 0x000fe400078e00ff */
[----:B------:R-:W-:-:S03]  /*1110*/  VIADD R26, R24, 0xffffffff ;  /* 0xffffffff181a7836 */ /* 0x000fc60000000000 */
[----:B------:R-:W-:-:S04]  /*1120*/  @!P2 SEL R15, R14, 0x63400000, !P3 ;  /* 0x634000000e0fa807 */ /* 0x000fc80005800000 */
[----:B------:R-:W-:Y:S01]  /*1130*/  @!P2 LOP3.LUT R15, R15, 0x80000000, R7, 0xf8, !PT ;  /* 0x800000000f0fa812 */ /* 0x000fe200078ef807 */
[----:B0-----:R-:W-:-:S03]  /*1140*/  DFMA R8, R12, -R2, 1 ;  /* 0x3ff000000c08742b */ /* 0x001fc60000000802 */
[----:B------:R-:W-:-:S05]  /*1150*/  @!P2 LOP3.LUT R21, R15, 0x100000, RZ, 0xfc, !PT ;  /* 0x001000000f15a812 */ /* 0x000fca00078efcff */
[----:B------:R-:W-:-:S08]  /*1160*/  DFMA R8, R8, R8, R8 ;  /* 0x000000080808722b */ /* 0x000fd00000000008 */
[----:B------:R-:W-:Y:S01]  /*1170*/  DFMA R12, R12, R8, R12 ;  /* 0x000000080c0c722b */ /* 0x000fe2000000000c */
[----:B------:R-:W-:Y:S01]  /*1180*/  SEL R9, R14, 0x63400000, !P1 ;  /* 0x634000000e097807 */ /* 0x000fe20004800000 */
[----:B------:R-:W-:-:S03]  /*1190*/  IMAD.MOV.U32 R8, RZ, RZ, R6 ;  /* 0x000000ffff087224 */ /* 0x000fc600078e0006 */
[----:B------:R-:W-:-:S03]  /*11a0*/  LOP3.LUT R9, R9, 0x800fffff, R7, 0xf8, !PT ;  /* 0x800fffff09097812 */ /* 0x000fc600078ef807 */
[----:B------:R-:W-:-:S03]  /*11b0*/  DFMA R22, R12, -R2, 1 ;  /* 0x3ff000000c16742b */ /* 0x000fc60000000802 */
[----:B------:R-:W-:-:S05]  /*11c0*/  @!P2 DFMA R8, R8, 2, -R20 ;  /* 0x400000000808a82b */ /* 0x000fca0000000814 */
[----:B------:R-:W-:-:S05]  /*11d0*/  DFMA R12, R12, R22, R12 ;  /* 0x000000160c0c722b */ /* 0x000fca000000000c */
[----:B------:R-:W-:-:S03]  /*11e0*/  @!P2 LOP3.LUT R25, R9, 0x7ff00000, RZ, 0xc0, !PT ;  /* 0x7ff000000919a812 */ /* 0x000fc600078ec0ff */
[----:B------:R-:W-:Y:S02]  /*11f0*/  DMUL R20, R12, R8 ;  /* 0x000000080c147228 */ /* 0x000fe40000000000 */
[----:B------:R-:W-:-:S05]  /*1200*/  VIADD R15, R25, 0xffffffff ;  /* 0xffffffff190f7836 */ /* 0x000fca0000000000 */
[----:B------:R-:W-:Y:S01]  /*1210*/  ISETP.GT.U32.AND P0, PT, R15, 0x7feffffe, PT ;  /* 0x7feffffe0f00780c */ /* 0x000fe20003f04070 */
[----:B------:R-:W-:-:S03]  /*1220*/  DFMA R22, R20, -R2, R8 ;  /* 0x800000021416722b */ /* 0x000fc60000000008 */
[----:B------:R-:W-:-:S05]  /*1230*/  ISETP.GT.U32.OR P0, PT, R26, 0x7feffffe, P0 ;  /* 0x7feffffe1a00780c */ /* 0x000fca0000704470 */
[----:B------:R-:W-:-:S08]  /*1240*/  DFMA R12, R12, R22, R20 ;  /* 0x000000160c0c722b */ /* 0x000fd00000000014 */
[----:B------:R-:W-:Y:S05]  /*1250*/  @P0 BRA `(.L_x_22) ;  /* 0x00000000006c0947 */ /* 0x000fea0003800000 */
[----:B------:R-:W-:-:S04]  /*1260*/  LOP3.LUT R20, R5, 0x7ff00000, RZ, 0xc0, !PT ;  /* 0x7ff0000005147812 */ /* 0x000fc800078ec0ff */
[CC--:B------:R-:W-:Y:S02]  /*1270*/  VIADDMNMX R6, R11.reuse, -R20.reuse, 0xb9600000, !PT ;  /* 0xb96000000b067446 */ /* 0x0c0fe40007800914 */
[----:B------:R-:W-:Y:S02]  /*1280*/  ISETP.GE.U32.AND P0, PT, R11, R20, PT ;  /* 0x000000140b00720c */ /* 0x000fe40003f06070 */
[----:B------:R-:W-:Y:S02]  /*1290*/  VIMNMX R6, PT, PT, R6, 0x46a00000, PT ;  /* 0x46a0000006067848 */ /* 0x000fe40003fe0100 */
[----:B------:R-:W-:-:S05]  /*12a0*/  SEL R11, R14, 0x63400000, !P0 ;  /* 0x634000000e0b7807 */ /* 0x000fca0004000000 */
[----:B------:R-:W-:Y:S02]  /*12b0*/  IMAD.IADD R11, R6, 0x1, -R11 ;  /* 0x00000001060b7824 */ /* 0x000fe400078e0a0b */
[----:B------:R-:W-:Y:S02]  /*12c0*/  IMAD.MOV.U32 R6, RZ, RZ, RZ ;  /* 0x000000ffff067224 */ /* 0x000fe400078e00ff */
[----:B------:R-:W-:-:S06]  /*12d0*/  VIADD R7, R11, 0x7fe00000 ;  /* 0x7fe000000b077836 */ /* 0x000fcc0000000000 */
[----:B------:R-:W-:-:S10]  /*12e0*/  DMUL R14, R12, R6 ;  /* 0x000000060c0e7228 */ /* 0x000fd40000000000 */
[----:B------:R-:W-:-:S13]  /*12f0*/  FSETP.GTU.AND P0, PT, |R15|, 1.469367938527859385e-39, PT ;  /* 0x001000000f00780b */ /* 0x000fda0003f0c200 */
[----:B------:R-:W-:Y:S05]  /*1300*/  @P0 BRA `(.L_x_23) ;  /* 0x0000000000940947 */ /* 0x000fea0003800000 */
[----:B------:R-:W-:Y:S01]  /*1310*/  DFMA R2, R12, -R2, R8 ;  /* 0x800000020c02722b */ /* 0x000fe20000000008 */
[----:B------:R-:W-:-:S09]  /*1320*/  IMAD.MOV.U32 R6, RZ, RZ, RZ ;  /* 0x000000ffff067224 */ /* 0x000fd200078e00ff */
[C---:B------:R-:W-:Y:S02]  /*1330*/  FSETP.NEU.AND P0, PT, R3.reuse, RZ, PT ;  /* 0x000000ff0300720b */ /* 0x040fe40003f0d000 */
[----:B------:R-:W-:-:S04]  /*1340*/  LOP3.LUT R5, R3, 0x80000000, R5, 0x48, !PT ;  /* 0x8000000003057812 */ /* 0x000fc800078e4805 */
[----:B------:R-:W-:-:S07]  /*1350*/  LOP3.LUT R7, R5, R7, RZ, 0xfc, !PT ;  /* 0x0000000705077212 */ /* 0x000fce00078efcff */
[----:B------:R-:W-:Y:S05]  /*1360*/  @!P0 BRA `(.L_x_23) ;  /* 0x00000000007c8947 */ /* 0x000fea0003800000 */
[----:B------:R-:W-:Y:S01]  /*1370*/  IMAD.MOV R3, RZ, RZ, -R11 ;  /* 0x000000ffff037224 */ /* 0x000fe200078e0a0b */
[----:B------:R-:W-:Y:S01]  /*1380*/  DMUL.RP R6, R12, R6 ;  /* 0x000000060c067228 */ /* 0x000fe20000008000 */
[----:B------:R-:W-:-:S06]  /*1390*/  IMAD.MOV.U32 R2, RZ, RZ, RZ ;  /* 0x000000ffff027224 */ /* 0x000fcc00078e00ff */
[----:B------:R-:W-:-:S03]  /*13a0*/  DFMA R2, R14, -R2, R12 ;  /* 0x800000020e02722b */ /* 0x000fc6000000000c */
[----:B------:R-:W-:-:S03]  /*13b0*/  LOP3.LUT R5, R7, R5, RZ, 0x3c, !PT ;  /* 0x0000000507057212 */ /* 0x000fc600078e3cff */
[----:B------:R-:W-:-:S04]  /*13c0*/  IADD3 R2, PT, PT, -R11, -0x43300000, RZ ;  /* 0xbcd000000b027810 */ /* 0x000fc80007ffe1ff */
[----:B------:R-:W-:-:S04]  /*13d0*/  FSETP.NEU.AND P0, PT, |R3|, R2, PT ;  /* 0x000000020300720b */ /* 0x000fc80003f0d200 */
[----:B------:R-:W-:Y:S02]  /*13e0*/  FSEL R14, R6, R14, !P0 ;  /* 0x0000000e060e7208 */ /* 0x000fe40004000000 */
[----:B------:R-:W-:Y:S01]  /*13f0*/  FSEL R15, R5, R15, !P0 ;  /* 0x0000000f050f7208 */ /* 0x000fe20004000000 */
[----:B------:R-:W-:Y:S06]  /*1400*/  BRA `(.L_x_23) ;  /* 0x0000000000547947 */ /* 0x000fec0003800000 */
.L_x_22:
[----:B------:R-:W-:-:S14]  /*1410*/  DSETP.NAN.AND P0, PT, R6, R6, PT ;  /* 0x000000060600722a */ /* 0x000fdc0003f08000 */
[----:B------:R-:W-:Y:S05]  /*1420*/  @P0 BRA `(.L_x_24) ;  /* 0x0000000000440947 */ /* 0x000fea0003800000 */
[----:B------:R-:W-:-:S14]  /*1430*/  DSETP.NAN.AND P0, PT, R4, R4, PT ;  /* 0x000000040400722a */ /* 0x000fdc0003f08000 */
[----:B------:R-:W-:Y:S05]  /*1440*/  @P0 BRA `(.L_x_25) ;  /* 0x0000000000300947 */ /* 0x000fea0003800000 */
[----:B------:R-:W-:Y:S01]  /*1450*/  ISETP.NE.AND P0, PT, R25, R24, PT ;  /* 0x000000181900720c */ /* 0x000fe20003f05270 */
[----:B------:R-:W-:Y:S02]  /*1460*/  IMAD.MOV.U32 R14, RZ, RZ, 0x0 ;  /* 0x00000000ff0e7424 */ /* 0x000fe400078e00ff */
[----:B------:R-:W-:-:S10]  /*1470*/  IMAD.MOV.U32 R15, RZ, RZ, -0x80000 ;  /* 0xfff80000ff0f7424 */ /* 0x000fd400078e00ff */
[----:B------:R-:W-:Y:S05]  /*1480*/  @!P0 BRA `(.L_x_23) ;  /* 0x0000000000348947 */ /* 0x000fea0003800000 */
[----:B------:R-:W-:Y:S02]  /*1490*/  ISETP.NE.AND P0, PT, R25, 0x7ff00000, PT ;  /* 0x7ff000001900780c */ /* 0x000fe40003f05270 */
[----:B------:R-:W-:Y:S02]  /*14a0*/  LOP3.LUT R15, R7, 0x80000000, R5, 0x48, !PT ;  /* 0x80000000070f7812 */ /* 0x000fe400078e4805 */
[----:B------:R-:W-:-:S13]  /*14b0*/  ISETP.EQ.OR P0, PT, R24, RZ, !P0 ;  /* 0x000000ff1800720c */ /* 0x000fda0004702670 */
[----:B------:R-:W-:Y:S01]  /*14c0*/  @P0 LOP3.LUT R2, R15, 0x7ff00000, RZ, 0xfc, !PT ;  /* 0x7ff000000f020812 */ /* 0x000fe200078efcff */
[----:B------:R-:W-:Y:S02]  /*14d0*/  @!P0 IMAD.MOV.U32 R14, RZ, RZ, RZ ;  /* 0x000000ffff0e8224 */ /* 0x000fe400078e00ff */
[----:B------:R-:W-:Y:S02]  /*14e0*/  @P0 IMAD.MOV.U32 R14, RZ, RZ, RZ ;  /* 0x000000ffff0e0224 */ /* 0x000fe400078e00ff */
[----:B------:R-:W-:Y:S01]  /*14f0*/  @P0 IMAD.MOV.U32 R15, RZ, RZ, R2 ;  /* 0x000000ffff0f0224 */ /* 0x000fe200078e0002 */
[----:B------:R-:W-:Y:S06]  /*1500*/  BRA `(.L_x_23) ;  /* 0x0000000000147947 */ /* 0x000fec0003800000 */
.L_x_25:
[----:B------:R-:W-:Y:S01]  /*1510*/  LOP3.LUT R15, R5, 0x80000, RZ, 0xfc, !PT ;  /* 0x00080000050f7812 */ /* 0x000fe200078efcff */
[----:B------:R-:W-:Y:S01]  /*1520*/  IMAD.MOV.U32 R14, RZ, RZ, R4 ;  /* 0x000000ffff0e7224 */ /* 0x000fe200078e0004 */
[----:B------:R-:W-:Y:S06]  /*1530*/  BRA `(.L_x_23) ;  /* 0x0000000000087947 */ /* 0x000fec0003800000 */
.L_x_24:
[----:B------:R-:W-:Y:S01]  /*1540*/  LOP3.LUT R15, R7, 0x80000, RZ, 0xfc, !PT ;  /* 0x00080000070f7812 */ /* 0x000fe200078efcff */
[----:B------:R-:W-:-:S07]  /*1550*/  IMAD.MOV.U32 R14, RZ, RZ, R6 ;  /* 0x000000ffff0e7224 */ /* 0x000fce00078e0006 */
.L_x_23:
[----:B------:R-:W-:Y:S05]  /*1560*/  BSYNC.RECONVERGENT B3 ;  /* 0x0000000000037941 */ /* 0x000fea0003800200 */
.L_x_21:
[----:B------:R-:W-:Y:S02]  /*1570*/  IMAD.MOV.U32 R11, RZ, RZ, 0x0 ;  /* 0x00000000ff0b7424 */ /* 0x000fe400078e00ff */
[----:B------:R-:W-:Y:S02]  /*1580*/  IMAD.MOV.U32 R2, RZ, RZ, R14 ;  /* 0x000000ffff027224 */ /* 0x000fe400078e000e */
[----:B------:R-:W-:Y:S01]  /*1590*/  IMAD.MOV.U32 R3, RZ, RZ, R15 ;  /* 0x000000ffff037224 */ /* 0x000fe200078e000f */
[----:B------:R-:W-:Y:S06]  /*15a0*/  RET.REL.NODEC R10 `(_Z9trapeciosfffPf) ;  /* 0xffffffe80a947950 */ /* 0x000fec0003c3ffff */
        .type           $_Z9trapeciosfffPf$__internal_accurate_pow,@function
        .size           $_Z9trapeciosfffPf$__internal_accurate_pow,($_Z9trapeciosfffPf$__internal_trig_reduction_slowpathd - $_Z9trapeciosfffPf$__internal_accurate_pow)
$_Z9trapeciosfffPf$__internal_accurate_pow:
[----:B------:R-:W-:Y:S01]  /*15b0*/  ISETP.GT.U32.AND P2, PT, R33, 0xfffff, PT ;  /* 0x000fffff2100780c */ /* 0x000fe20003f44070 */
[----:B------:R-:W-:Y:S01]  /*15c0*/  IMAD.MOV.U32 R6, RZ, RZ, R33 ;  /* 0x000000ffff067224 */ /* 0x000fe200078e0021 */
[----:B------:R-:W-:Y:S01]  /*15d0*/  UMOV UR8, 0x7d2cafe2 ;  /* 0x7d2cafe200087882 */ /* 0x000fe20000000000 */
[----:B------:R-:W-:Y:S01]  /*15e0*/  IMAD.MOV.U32 R8, RZ, RZ, R32 ;  /* 0x000000ffff087224 */ /* 0x000fe200078e0020 */
[----:B------:R-:W-:Y:S01]  /*15f0*/  UMOV UR9, 0x3eb0f5ff ;  /* 0x3eb0f5ff00097882 */ /* 0x000fe20000000000 */
[----:B------:R-:W-:Y:S01]  /*1600*/  IMAD.MOV.U32 R12, RZ, RZ, RZ ;  /* 0x000000ffff0c7224 */ /* 0x000fe200078e00ff */
[----:B------:R-:W-:Y:S01]  /*1610*/  UMOV UR12, 0x3b39803f ;  /* 0x3b39803f000c7882 */ /* 0x000fe20000000000 */
[----:B------:R-:W-:Y:S01]  /*1620*/  IMAD.MOV.U32 R10, RZ, RZ, 0x41ad3b5a ;  /* 0x41ad3b5aff0a7424 */ /* 0x000fe200078e00ff */
[----:B------:R-:W-:Y:S01]  /*1630*/  UMOV UR13, 0x3c7abc9e ;  /* 0x3c7abc9e000d7882 */ /* 0x000fe20000000000 */
[----:B------:R-:W-:-:S04]  /*1640*/  IMAD.MOV.U32 R11, RZ, RZ, 0x3ed0f5d2 ;  /* 0x3ed0f5d2ff0b7424 */ /* 0x000fc800078e00ff */
[----:B------:R-:W-:Y:S01]  /*1650*/  @!P2 DMUL R26, R32, 1.80143985094819840000e+16 ;  /* 0x43500000201aa828 */ /* 0x000fe20000000000 */
[----:B------:R-:W-:-:S09]  /*1660*/  SHF.R.U32.HI R32, RZ, 0x14, R33 ;  /* 0x00000014ff207819 */ /* 0x000fd20000011621 */
[----:B------:R-:W-:Y:S01]  /*1670*/  @!P2 IMAD.MOV.U32 R6, RZ, RZ, R27 ;  /* 0x000000ffff06a224 */ /* 0x000fe200078e001b */
[----:B------:R-:W-:Y:S01]  /*1680*/  @!P2 LEA.HI R32, R27, 0xffffffca, RZ, 0xc ;  /* 0xffffffca1b20a811 */ /* 0x000fe200078f60ff */
[----:B------:R-:W-:-:S03]  /*1690*/  @!P2 IMAD.MOV.U32 R8, RZ, RZ, R26 ;  /* 0x000000ffff08a224 */ /* 0x000fc600078e001a */
[----:B------:R-:W-:-:S04]  /*16a0*/  LOP3.LUT R6, R6, 0x800fffff, RZ, 0xc0, !PT ;  /* 0x800fffff06067812 */ /* 0x000fc800078ec0ff */
[----:B------:R-:W-:-:S04]  /*16b0*/  LOP3.LUT R9, R6, 0x3ff00000, RZ, 0xfc, !PT ;  /* 0x3ff0000006097812 */ /* 0x000fc800078efcff */
[----:B------:R-:W-:-:S13]  /*16c0*/  ISETP.GE.U32.AND P3, PT, R9, 0x3ff6a09f, PT ;  /* 0x3ff6a09f0900780c */ /* 0x000fda0003f66070 */
[----:B------:R-:W-:-:S04]  /*16d0*/  @P3 VIADD R7, R9, 0xfff00000 ;  /* 0xfff0000009073836 */ /* 0x000fc80000000000 */
[----:B------:R-:W-:-:S06]  /*16e0*/  @P3 IMAD.MOV.U32 R9, RZ, RZ, R7 ;  /* 0x000000ffff093224 */ /* 0x000fcc00078e0007 */
[C---:B------:R-:W-:Y:S02]  /*16f0*/  DADD R14, R8.reuse, 1 ;  /* 0x3ff00000080e7429 */ /* 0x040fe40000000000 */
[----:B------:R-:W-:-:S04]  /*1700*/  DADD R8, R8, -1 ;  /* 0xbff0000008087429 */ /* 0x000fc80000000000 */
[----:B------:R-:W0:Y:S02]  /*1710*/  MUFU.RCP64H R13, R15 ;  /* 0x0000000f000d7308 */ /* 0x000e240000001800 */
[----:B0-----:R-:W-:-:S08]  /*1720*/  DFMA R6, -R14, R12, 1 ;  /* 0x3ff000000e06742b */ /* 0x001fd0000000010c */
[----:B------:R-:W-:-:S08]  /*1730*/  DFMA R6, R6, R6, R6 ;  /* 0x000000060606722b */ /* 0x000fd00000000006 */
[----:B------:R-:W-:-:S08]  /*1740*/  DFMA R12, R12, R6, R12 ;  /* 0x000000060c0c722b */ /* 0x000fd0000000000c */
[----:B------:R-:W-:-:S08]  /*1750*/  DMUL R6, R8, R12 ;  /* 0x0000000c08067228 */ /* 0x000fd00000000000 */
[----:B------:R-:W-:-:S08]  /*1760*/  DFMA R6, R8, R12, R6 ;  /* 0x0000000c0806722b */ /* 0x000fd00000000006 */
[----:B------:R-:W-:-:S08]  /*1770*/  DMUL R28, R6, R6 ;  /* 0x00000006061c7228 */ /* 0x000fd00000000000 */
[----:B------:R-:W-:Y:S01]  /*1780*/  DFMA R10, R28, UR8, R10 ;  /* 0x000000081c0a7c2b */ /* 0x000fe2000800000a */
[----:B------:R-:W-:Y:S01]  /*1790*/  UMOV UR8, 0x75488a3f ;  /* 0x75488a3f00087882 */ /* 0x000fe20000000000 */
[----:B------:R-:W-:-:S06]  /*17a0*/  UMOV UR9, 0x3ef3b20a ;  /* 0x3ef3b20a00097882 */ /* 0x000fcc0000000000 */
[----:B------:R-:W-:Y:S01]  /*17b0*/  DFMA R24, R28, R10, UR8 ;  /* 0x000000081c187e2b */ /* 0x000fe2000800000a */
[----:B------:R-:W-:Y:S01]  /*17c0*/  UMOV UR8, 0xe4faecd5 ;  /* 0xe4faecd500087882 */ /* 0x000fe20000000000 */
[----:B------:R-:W-:Y:S01]  /*17d0*/  UMOV UR9, 0x3f1745cd ;  /* 0x3f1745cd00097882 */ /* 0x000fe20000000000 */
[----:B------:R-:W-:-:S05]  /*17e0*/  DADD R10, R8, -R6 ;  /* 0x00000000080a7229 */ /* 0x000fca0000000806 */
[----:B------:R-:W-:Y:S01]  /*17f0*/  DFMA R24, R28, R24, UR8 ;  /* 0x000000081c187e2b */ /* 0x000fe20008000018 */
[----:B------:R-:W-:Y:S01]  /*1800*/  UMOV UR8, 0x258a578b ;  /* 0x258a578b00087882 */ /* 0x000fe20000000000 */
[----:B------:R-:W-:Y:S01]  /*1810*/  UMOV UR9, 0x3f3c71c7 ;  /* 0x3f3c71c700097882 */ /* 0x000fe20000000000 */
[----:B------:R-:W-:-:S05]  /*1820*/  DADD R10, R10, R10 ;  /* 0x000000000a0a7229 */ /* 0x000fca000000000a */
[----:B------:R-:W-:Y:S01]  /*1830*/  DFMA R24, R28, R24, UR8 ;  /* 0x000000081c187e2b */ /* 0x000fe20008000018 */
[----:B------:R-:W-:Y:S01]  /*1840*/  UMOV UR8, 0x9242b910 ;  /* 0x9242b91000087882 */ /* 0x000fe20000000000 */
[----:B------:R-:W-:Y:S01]  /*1850*/  UMOV UR9, 0x3f624924 ;  /* 0x3f62492400097882 */ /* 0x000fe20000000000 */
[----:B------:R-:W-:-:S05]  /*1860*/  DFMA R10, R8, -R6, R10 ;  /* 0x80000006080a722b */ /* 0x000fca000000000a */
[----:B------:R-:W-:Y:S01]  /*1870*/  DFMA R24, R28, R24, UR8 ;  /* 0x000000081c187e2b */ /* 0x000fe20008000018 */
[----:B------:R-:W-:Y:S01]  /*1880*/  UMOV UR8, 0x99999dfb ;  /* 0x99999dfb00087882 */ /* 0x000fe20000000000 */
[----:B------:R-:W-:Y:S01]  /*1890*/  UMOV UR9, 0x3f899999 ;  /* 0x3f89999900097882 */ /* 0x000fe20000000000 */
[----:B------:R-:W-:Y:S02]  /*18a0*/  DMUL R10, R12, R10 ;  /* 0x0000000a0c0a7228 */ /* 0x000fe40000000000 */
[----:B------:R-:W-:-:S03]  /*18b0*/  DMUL R12, R6, R6 ;  /* 0x00000006060c7228 */ /* 0x000fc60000000000 */
[----:B------:R-:W-:Y:S01]  /*18c0*/  DFMA R24, R28, R24, UR8 ;  /* 0x000000081c187e2b */ /* 0x000fe20008000018 */
[----:B------:R-:W-:Y:S01]  /*18d0*/  UMOV UR8, 0x55555555 ;  /* 0x5555555500087882 */ /* 0x000fe20000000000 */
[----:B------:R-:W-:-:S03]  /*18e0*/  UMOV UR9, 0x3fb55555 ;  /* 0x3fb5555500097882 */ /* 0x000fc60000000000 */
[----:B------:R-:W-:Y:S02]  /*18f0*/  VIADD R27, R11, 0x100000 ;  /* 0x001000000b1b7836 */ /* 0x000fe40000000000 */
[----:B------:R-:W-:Y:S01]  /*1900*/  IMAD.MOV.U32 R26, RZ, RZ, R10 ;  /* 0x000000ffff1a7224 */ /* 0x000fe200078e000a */
[----:B------:R-:W-:-:S08]  /*1910*/  DFMA R8, R28, R24, UR8 ;  /* 0x000000081c087e2b */ /* 0x000fd00008000018 */
[----:B------:R-:W-:Y:S01]  /*1920*/  DADD R14, -R8, UR8 ;  /* 0x00000008080e7e29 */ /* 0x000fe20008000100 */
[----:B------:R-:W-:Y:S01]  /*1930*/  UMOV UR8, 0xb9e7b0 ;  /* 0x00b9e7b000087882 */ /* 0x000fe20000000000 */
[----:B------:R-:W-:-:S06]  /*1940*/  UMOV UR9, 0x3c46a4cb ;  /* 0x3c46a4cb00097882 */ /* 0x000fcc0000000000 */
[----:B------:R-:W-:Y:S02]  /*1950*/  DFMA R14, R28, R24, R14 ;  /* 0x000000181c0e722b */ /* 0x000fe4000000000e */
[C---:B------:R-:W-:Y:S02]  /*1960*/  DFMA R24, R6.reuse, R6, -R12 ;  /* 0x000000060618722b */ /* 0x040fe4000000080c */
[----:B------:R-:W-:-:S06]  /*1970*/  DMUL R28, R6, R12 ;  /* 0x0000000c061c7228 */ /* 0x000fcc0000000000 */
[----:B------:R-:W-:Y:S02]  /*1980*/  DFMA R24, R6, R26, R24 ;  /* 0x0000001a0618722b */ /* 0x000fe40000000018 */
[----:B------:R-:W-:Y:S01]  /*1990*/  DADD R26, R14, -UR8 ;  /* 0x800000080e1a7e29 */ /* 0x000fe20008000000 */
[----:B------:R-:W-:Y:S01]  /*19a0*/  UMOV UR8, 0x80000000 ;  /* 0x8000000000087882 */ /* 0x000fe20000000000 */
[----:B------:R-:W-:Y:S01]  /*19b0*/  DFMA R14, R6, R12, -R28 ;  /* 0x0000000c060e722b */ /* 0x000fe2000000081c */
[----:B------:R-:W-:-:S07]  /*19c0*/  UMOV UR9, 0x43300000 ;  /* 0x4330000000097882 */ /* 0x000fce0000000000 */
[----:B------:R-:W-:Y:S02]  /*19d0*/  DFMA R14, R10, R12, R14 ;  /* 0x0000000c0a0e722b */ /* 0x000fe4000000000e */
[----:B------:R-:W-:-:S06]  /*19e0*/  DADD R12, R8, R26 ;  /* 0x00000000080c7229 */ /* 0x000fcc000000001a */
[----:B------:R-:W-:Y:S02]  /*19f0*/  DFMA R14, R6, R24, R14 ;  /* 0x00000018060e722b */ /* 0x000fe4000000000e */
[----:B------:R-:W-:Y:S02]  /*1a00*/  DADD R24, R8, -R12 ;  /* 0x0000000008187229 */ /* 0x000fe4000000080c */
[----:B------:R-:W-:-:S06]  /*1a10*/  DMUL R8, R12, R28 ;  /* 0x0000001c0c087228 */ /* 0x000fcc0000000000 */
[----:B------:R-:W-:Y:S02]  /*1a20*/  DADD R26, R26, R24 ;  /* 0x000000001a1a7229 */ /* 0x000fe40000000018 */
[----:B------:R-:W-:-:S08]  /*1a30*/  DFMA R24, R12, R28, -R8 ;  /* 0x0000001c0c18722b */ /* 0x000fd00000000808 */
[----:B------:R-:W-:-:S08]  /*1a40*/  DFMA R14, R12, R14, R24 ;  /* 0x0000000e0c0e722b */ /* 0x000fd00000000018 */
[----:B------:R-:W-:-:S08]  /*1a50*/  DFMA R26, R26, R28, R14 ;  /* 0x0000001c1a1a722b */ /* 0x000fd0000000000e */
[----:B------:R-:W-:-:S08]  /*1a60*/  DADD R12, R8, R26 ;  /* 0x00000000080c7229 */ /* 0x000fd0000000001a */
[--C-:B------:R-:W-:Y:S02]  /*1a70*/  DADD R14, R6, R12.reuse ;  /* 0x00000000060e7229 */ /* 0x100fe4000000000c */
[----:B------:R-:W-:-:S06]  /*1a80*/  DADD R8, R8, -R12 ;  /* 0x0000000008087229 */ /* 0x000fcc000000080c */
[----:B------:R-:W-:Y:S02]  /*1a90*/  DADD R6, R6, -R14 ;  /* 0x0000000006067229 */ /* 0x000fe4000000080e */
[----:B------:R-:W-:-:S06]  /*1aa0*/  DADD R8, R26, R8 ;  /* 0x000000001a087229 */ /* 0x000fcc0000000008 */
[----:B------:R-:W-:-:S08]  /*1ab0*/  DADD R6, R12, R6 ;  /* 0x000000000c067229 */ /* 0x000fd00000000006 */
[----:B------:R-:W-:Y:S01]  /*1ac0*/  DADD R6, R8, R6 ;  /* 0x0000000008067229 */ /* 0x000fe20000000006 */
[C---:B------:R-:W-:Y:S02]  /*1ad0*/  VIADD R8, R32.reuse, 0xfffffc01 ;  /* 0xfffffc0120087836 */ /* 0x040fe40000000000 */
[----:B------:R-:W-:Y:S02]  /*1ae0*/  @P3 VIADD R8, R32, 0xfffffc02 ;  /* 0xfffffc0220083836 */ /* 0x000fe40000000000 */
[----:B------:R-:W-:-:S03]  /*1af0*/  IMAD.MOV.U32 R9, RZ, RZ, 0x43300000 ;  /* 0x43300000ff097424 */ /* 0x000fc600078e00ff */
[----:B------:R-:W-:Y:S01]  /*1b00*/  DADD R12, R10, R6 ;  /* 0x000000000a0c7229 */ /* 0x000fe20000000006 */
[----:B------:R-:W-:-:S06]  /*1b10*/  LOP3.LUT R8, R8, 0x80000000, RZ, 0x3c, !PT ;  /* 0x8000000008087812 */ /* 0x000fcc00078e3cff */
[----:B------:R-:W-:Y:S01]  /*1b20*/  DADD R8, R8, -UR8 ;  /* 0x8000000808087e29 */ /* 0x000fe20008000000 */
[----:B------:R-:W-:Y:S01]  /*1b30*/  UMOV UR8, 0xfefa39ef ;  /* 0xfefa39ef00087882 */ /* 0x000fe20000000000 */
[----:B------:R-:W-:Y:S01]  /*1b40*/  DADD R10, R14, R12 ;  /* 0x000000000e0a7229 */ /* 0x000fe2000000000c */
[----:B------:R-:W-:-:S07]  /*1b50*/  UMOV UR9, 0x3fe62e42 ;  /* 0x3fe62e4200097882 */ /* 0x000fce0000000000 */
[--C-:B------:R-:W-:Y:S02]  /*1b60*/  DFMA R6, R8, UR8, R10.reuse ;  /* 0x0000000808067c2b */ /* 0x100fe4000800000a */
[----:B------:R-:W-:-:S06]  /*1b70*/  DADD R24, R14, -R10 ;  /* 0x000000000e187229 */ /* 0x000fcc000000080a */
[----:B------:R-:W-:Y:S02]  /*1b80*/  DFMA R14, R8, -UR8, R6 ;  /* 0x80000008080e7c2b */ /* 0x000fe40008000006 */
[----:B------:R-:W-:-:S06]  /*1b90*/  DADD R24, R12, R24 ;  /* 0x000000000c187229 */ /* 0x000fcc0000000018 */
[----:B------:R-:W-:-:S08]  /*1ba0*/  DADD R14, -R10, R14 ;  /* 0x000000000a0e7229 */ /* 0x000fd0000000010e */
[----:B------:R-:W-:-:S08]  /*1bb0*/  DADD R10, R24, -R14 ;  /* 0x00000000180a7229 */ /* 0x000fd0000000080e */
[----:B------:R-:W-:Y:S01]  /*1bc0*/  DFMA R10, R8, UR12, R10 ;  /* 0x0000000c080a7c2b */ /* 0x000fe2000800000a */
[----:B------:R-:W-:Y:S02]  /*1bd0*/  IMAD.MOV.U32 R9, RZ, RZ, R31 ;  /* 0x000000ffff097224 */ /* 0x000fe400078e001f */
[----:B------:R-:W-:Y:S02]  /*1be0*/  IMAD.MOV.U32 R8, RZ, RZ, R22 ;  /* 0x000000ffff087224 */ /* 0x000fe400078e0016 */
[C---:B------:R-:W-:Y:S01]  /*1bf0*/  IMAD.SHL.U32 R12, R9.reuse, 0x2, RZ ;  /* 0x00000002090c7824 */ /* 0x040fe200078e00ff */
[----:B------:R-:W-:-:S04]  /*1c00*/  LOP3.LUT R15, R9, 0xff0fffff, RZ, 0xc0, !PT ;  /* 0xff0fffff090f7812 */ /* 0x000fc800078ec0ff */
[----:B------:R-:W-:Y:S01]  /*1c10*/  ISETP.GT.U32.AND P2, PT, R12, -0x2000001, PT ;  /* 0xfdffffff0c00780c */ /* 0x000fe20003f44070 */
[----:B------:R-:W-:-:S03]  /*1c20*/  DADD R12, R6, R10 ;  /* 0x00000000060c7229 */ /* 0x000fc6000000000a */
[----:B------:R-:W-:-:S05]  /*1c30*/  SEL R9, R15, R9, P2 ;  /* 0x000000090f097207 */ /* 0x000fca0001000000 */
[----:B------:R-:W-:Y:S02]  /*1c40*/  DADD R14, R6, -R12 ;  /* 0x00000000060e7229 */ /* 0x000fe4000000080c */
[----:B------:R-:W-:-:S06]  /*1c50*/  DMUL R6, R12, R8 ;  /* 0x000000080c067228 */ /* 0x000fcc0000000000 */
[----:B------:R-:W-:Y:S02]  /*1c60*/  DADD R14, R10, R14 ;  /* 0x000000000a0e7229 */ /* 0x000fe4000000000e */
[----:B------:R-:W-:-:S08]  /*1c70*/  DFMA R12, R12, R8, -R6 ;  /* 0x000000080c0c722b */ /* 0x000fd00000000806 */
[----:B------:R-:W-:Y:S01]  /*1c80*/  DFMA R14, R14, R8, R12 ;  /* 0x000000080e0e722b */ /* 0x000fe2000000000c */
[----:B------:R-:W-:Y:S02]  /*1c90*/  IMAD.MOV.U32 R8, RZ, RZ, 0x652b82fe ;  /* 0x652b82feff087424 */ /* 0x000fe400078e00ff */
[----:B------:R-:W-:-:S05]  /*1ca0*/  IMAD.MOV.U32 R9, RZ, RZ, 0x3ff71547 ;  /* 0x3ff71547ff097424 */ /* 0x000fca00078e00ff */
[----:B------:R-:W-:-:S08]  /*1cb0*/  DADD R10, R6, R14 ;  /* 0x00000000060a7229 */ /* 0x000fd0000000000e */
[----:B------:R-:W-:Y:S02]  /*1cc0*/  DFMA R8, R10, R8, 6.75539944105574400000e+15 ;  /* 0x433800000a08742b */ /* 0x000fe40000000008 */
[----:B------:R-:W-:Y:S01]  /*1cd0*/  FSETP.GEU.AND P2, PT, |R11|, 4.1917929649353027344, PT ;  /* 0x4086232b0b00780b */ /* 0x000fe20003f4e200 */
[----:B------:R-:W-:-:S05]  /*1ce0*/  DADD R6, R6, -R10 ;  /* 0x0000000006067229 */ /* 0x000fca000000080a */
[----:B------:R-:W-:-:S03]  /*1cf0*/  DADD R12, R8, -6.75539944105574400000e+15 ;  /* 0xc3380000080c7429 */ /* 0x000fc60000000000 */
[----:B------:R-:W-:-:S05]  /*1d00*/  DADD R14, R14, R6 ;  /* 0x000000000e0e7229 */ /* 0x000fca0000000006 */
[----:B------:R-:W-:Y:S01]  /*1d10*/  DFMA R24, R12, -UR8, R10 ;  /* 0x800000080c187c2b */ /* 0x000fe2000800000a */
[----:B------:R-:W-:Y:S01]  /*1d20*/  UMOV UR8, 0x3b39803f ;  /* 0x3b39803f00087882 */ /* 0x000fe20000000000 */
[----:B------:R-:W-:-:S06]  /*1d30*/  UMOV UR9, 0x3c7abc9e ;  /* 0x3c7abc9e00097882 */ /* 0x000fcc0000000000 */
[----:B------:R-:W-:Y:S01]  /*1d40*/  DFMA R12, R12, -UR8, R24 ;  /* 0x800000080c0c7c2b */ /* 0x000fe20008000018 */
[----:B------:R-:W-:Y:S01]  /*1d50*/  UMOV UR8, 0x69ce2bdf ;  /* 0x69ce2bdf00087882 */ /* 0x000fe20000000000 */
[----:B------:R-:W-:Y:S01]  /*1d60*/  IMAD.MOV.U32 R24, RZ, RZ, -0x35dec16 ;  /* 0xfca213eaff187424 */ /* 0x000fe200078e00ff */
[----:B------:R-:W-:Y:S01]  /*1d70*/  UMOV UR9, 0x3e5ade15 ;  /* 0x3e5ade1500097882 */ /* 0x000fe20000000000 */
[----:B------:R-:W-:-:S06]  /*1d80*/  IMAD.MOV.U32 R25, RZ, RZ, 0x3e928af3 ;  /* 0x3e928af3ff197424 */ /* 0x000fcc00078e00ff */
[----:B------:R-:W-:Y:S01]  /*1d90*/  DFMA R24, R12, UR8, R24 ;  /* 0x000000080c187c2b */ /* 0x000fe20008000018 */
[----:B------:R-:W-:Y:S01]  /*1da0*/  UMOV UR8, 0x62401315 ;  /* 0x6240131500087882 */ /* 0x000fe20000000000 */
[----:B------:R-:W-:-:S06]  /*1db0*/  UMOV UR9, 0x3ec71dee ;  /* 0x3ec71dee00097882 */ /* 0x000fcc0000000000 */
[----:B------:R-:W-:Y:S01]  /*1dc0*/  DFMA R24, R12, R24, UR8 ;  /* 0x000000080c187e2b */ /* 0x000fe20008000018 */
        /* <DEDUP_REMOVED lines=20> */
[----:B------:R-:W-:-:S08]  /*1f10*/  DFMA R24, R12, R24, UR8 ;  /* 0x000000080c187e2b */ /* 0x000fd00008000018 */
[----:B------:R-:W-:-:S08]  /*1f20*/  DFMA R24, R12, R24, 1 ;  /* 0x3ff000000c18742b */ /* 0x000fd00000000018 */
[----:B------:R-:W-:-:S10]  /*1f30*/  DFMA R12, R12, R24, 1 ;  /* 0x3ff000000c0c742b */ /* 0x000fd40000000018 */
[----:B------:R-:W-:Y:S02]  /*1f40*/  IMAD R7, R8, 0x100000, R13 ;  /* 0x0010000008077824 */ /* 0x000fe400078e020d */
[----:B------:R-:W-:Y:S01]  /*1f50*/  IMAD.MOV.U32 R6, RZ, RZ, R12 ;  /* 0x000000ffff067224 */ /* 0x000fe200078e000c */
[----:B------:R-:W-:Y:S06]  /*1f60*/  @!P2 BRA `(.L_x_26) ;  /* 0x000000000030a947 */ /* 0x000fec0003800000 */
[----:B------:R-:W-:Y:S01]  /*1f70*/  FSETP.GEU.AND P3, PT, |R11|, 4.2275390625, PT ;  /* 0x408748000b00780b */ /* 0x000fe20003f6e200 */
[C---:B------:R-:W-:Y:S02]  /*1f80*/  DADD R24, R10.reuse, +INF ;  /* 0x7ff000000a187429 */ /* 0x040fe40000000000 */
[----:B------:R-:W-:-:S08]  /*1f90*/  DSETP.GEU.AND P2, PT, R10, RZ, PT ;  /* 0x000000ff0a00722a */ /* 0x000fd00003f4e000 */
[----:B------:R-:W-:Y:S02]  /*1fa0*/  FSEL R7, R25, RZ, P2 ;  /* 0x000000ff19077208 */ /* 0x000fe40001000000 */
[----:B------:R-:W-:-:S04]  /*1fb0*/  @!P3 LEA.HI R6, R8, R8, RZ, 0x1 ;  /* 0x000000080806b211 */ /* 0x000fc800078f08ff */
[----:B------:R-:W-:Y:S02]  /*1fc0*/  @!P3 SHF.R.S32.HI R9, RZ, 0x1, R6 ;  /* 0x00000001ff09b819 */ /* 0x000fe40000011406 */
[----:B------:R-:W-:-:S03]  /*1fd0*/  FSEL R6, R24, RZ, P2 ;  /* 0x000000ff18067208 */ /* 0x000fc60001000000 */
[----:B------:R-:W-:Y:S02]  /*1fe0*/  @!P3 IMAD.IADD R8, R8, 0x1, -R9 ;  /* 0x000000010808b824 */ /* 0x000fe400078e0a09 */
[----:B------:R-:W-:-:S03]  /*1ff0*/  @!P3 IMAD R13, R9, 0x100000, R13 ;  /* 0x00100000090db824 */ /* 0x000fc600078e020d */
[----:B------:R-:W-:Y:S01]  /*2000*/  @!P3 LEA R9, R8, 0x3ff00000, 0x14 ;  /* 0x3ff000000809b811 */ /* 0x000fe200078ea0ff */
[----:B------:R-:W-:-:S06]  /*2010*/  @!P3 IMAD.MOV.U32 R8, RZ, RZ, RZ ;  /* 0x000000ffff08b224 */ /* 0x000fcc00078e00ff */
[----:B------:R-:W-:-:S11]  /*2020*/  @!P3 DMUL R6, R12, R8 ;  /* 0x000000080c06b228 */ /* 0x000fd60000000000 */
.L_x_26:
[----:B------:R-:W-:Y:S01]  /*2030*/  DFMA R14, R14, R6, R6 ;  /* 0x000000060e0e722b */ /* 0x000fe20000000006 */
[----:B------:R-:W-:Y:S01]  /*2040*/  IMAD.MOV.U32 R31, RZ, RZ, 0x0 ;  /* 0x00000000ff1f7424 */ /* 0x000fe200078e00ff */
[----:B------:R-:W-:-:S08]  /*2050*/  DSETP.NEU.AND P2, PT, |R6|, +INF , PT ;  /* 0x7ff000000600742a */ /* 0x000fd00003f4d200 */
[----:B------:R-:W-:Y:S02]  /*2060*/  FSEL R11, R6, R14, !P2 ;  /* 0x0000000e060b7208 */ /* 0x000fe40005000000 */
[----:B------:R-:W-:Y:S01]  /*2070*/  FSEL R14, R7, R15, !P2 ;  /* 0x0000000f070e7208 */ /* 0x000fe20005000000 */
[----:B------:R-:W-:Y:S06]  /*2080*/  RET.REL.NODEC R30 `(_Z9trapeciosfffPf) ;  /* 0xffffffdc1edc7950 */ /* 0x000fec0003c3ffff */
        .type           $_Z9trapeciosfffPf$__internal_trig_reduction_slowpathd,@function
        .size           $_Z9trapeciosfffPf$__internal_trig_reduction_slowpathd,(.L_x_37 - $_Z9trapeciosfffPf$__internal_trig_reduction_slowpathd)
$_Z9trapeciosfffPf$__internal_trig_reduction_slowpathd:
[----:B------:R-:W-:Y:S01]  /*2090*/  SHF.R.U32.HI R12, RZ, 0x14, R25 ;  /* 0x00000014ff0c7819 */ /* 0x000fe20000011619 */
[----:B------:R-:W-:Y:S02]  /*20a0*/  IMAD.MOV.U32 R7, RZ, RZ, R8 ;  /* 0x000000ffff077224 */ /* 0x000fe400078e0008 */
[----:B------:R-:W-:Y:S01]  /*20b0*/  IMAD.MOV.U32 R4, RZ, RZ, RZ ;  /* 0x000000ffff047224 */ /* 0x000fe200078e00ff */
[----:B------:R-:W-:-:S04]  /*20c0*/  LOP3.LUT R5, R12, 0x7ff, RZ, 0xc0, !PT ;  /* 0x000007ff0c057812 */ /* 0x000fc800078ec0ff */
[----:B------:R-:W-:-:S13]  /*20d0*/  ISETP.NE.AND P0, PT, R5, 0x7ff, PT ;  /* 0x000007ff0500780c */ /* 0x000fda0003f05270 */
[----:B------:R-:W-:Y:S05]  /*20e0*/  @!P0 BRA `(.L_x_27) ;  /* 0x0000000800488947 */ /* 0x000fea0003800000 */
[----:B------:R-:W-:Y:S01]  /*20f0*/  VIADD R4, R5, 0xfffffc00 ;  /* 0xfffffc0005047836 */ /* 0x000fe20000000000 */
[----:B------:R-:W-:Y:S01]  /*2100*/  BSSY.RECONVERGENT B4, `(.L_x_28) ;  /* 0x000002f000047945 */ /* 0x000fe20003800200 */
[----:B------:R-:W-:-:S03]  /*2110*/  CS2R R8, SRZ ;  /* 0x0000000000087805 */ /* 0x000fc6000001ff00 */
[----:B------:R-:W-:Y:S02]  /*2120*/  SHF.R.U32.HI R15, RZ, 0x6, R4 ;  /* 0x00000006ff0f7819 */ /* 0x000fe40000011604 */
[----:B------:R-:W-:Y:S02]  /*2130*/  ISETP.GE.U32.AND P0, PT, R4, 0x80, PT ;  /* 0x000000800400780c */ /* 0x000fe40003f06070 */
[C---:B------:R-:W-:Y:S02]  /*2140*/  IADD3 R10, PT, PT, -R15.reuse, 0x13, RZ ;  /* 0x000000130f0a7810 */ /* 0x040fe40007ffe1ff */
[----:B------:R-:W-:Y:S02]  /*2150*/  IADD3 R11, PT, PT, -R15, 0xf, RZ ;  /* 0x0000000f0f0b7810 */ /* 0x000fe40007ffe1ff */
[----:B------:R-:W-:-:S04]  /*2160*/  SEL R10, R10, 0x12, P0 ;  /* 0x000000120a0a7807 */ /* 0x000fc80000000000 */
[----:B------:R-:W-:-:S13]  /*2170*/  ISETP.GE.AND P0, PT, R11, R10, PT ;  /* 0x0000000a0b00720c */ /* 0x000fda0003f06270 */
[----:B------:R-:W-:Y:S05]  /*2180*/  @P0 BRA `(.L_x_29) ;  /* 0x0000000000980947 */ /* 0x000fea0003800000 */
[----:B------:R-:W0:Y:S01]  /*2190*/  LDC.64 R4, c[0x0][0x358] ;  /* 0x0000d600ff047b82 */ /* 0x000e220000000a00 */
[C---:B------:R-:W-:Y:S01]  /*21a0*/  SHF.L.U64.HI R27, R7.reuse, 0xb, R25 ;  /* 0x0000000b071b7819 */ /* 0x040fe20000010219 */
[----:B------:R-:W-:Y:S01]  /*21b0*/  BSSY.RECONVERGENT B5, `(.L_x_30) ;  /* 0x0000022000057945 */ /* 0x000fe20003800200 */
[----:B------:R-:W-:Y:S01]  /*21c0*/  IMAD.SHL.U32 R13, R7, 0x800, RZ ;  /* 0x00000800070d7824 */ /* 0x000fe200078e00ff */
[----:B------:R-:W-:Y:S01]  /*21d0*/  IADD3 R24, PT, PT, RZ, -R15, -R10 ;  /* 0x8000000fff187210 */ /* 0x000fe20007ffe80a */
[----:B------:R-:W-:Y:S01]  /*21e0*/  IMAD.MOV.U32 R26, RZ, RZ, RZ ;  /* 0x000000ffff1a7224 */ /* 0x000fe200078e00ff */
[----:B------:R-:W-:Y:S02]  /*21f0*/  CS2R R8, SRZ ;  /* 0x0000000000087805 */ /* 0x000fe4000001ff00 */
[----:B------:R-:W-:-:S07]  /*2200*/  LOP3.LUT R27, R27, 0x80000000, RZ, 0xfc, !PT ;  /* 0x800000001b1b7812 */ /* 0x000fce00078efcff */
.L_x_31:
[----:B------:R-:W1:Y:S01]  /*2210*/  LDC.64 R6, c[0x4][RZ] ;  /* 0x01000000ff067b82 */ /* 0x000e620000000a00 */
[----:B0-----:R-:W-:Y:S02]  /*2220*/  R2UR UR8, R4 ;  /* 0x00000000040872ca */ /* 0x001fe400000e0000 */
[----:B------:R-:W-:Y:S01]  /*2230*/  R2UR UR9, R5 ;  /* 0x00000000050972ca */ /* 0x000fe200000e0000 */
[----:B-1----:R-:W-:-:S12]  /*2240*/  IMAD.WIDE R6, R11, 0x8, R6 ;  /* 0x000000080b067825 */ /* 0x002fd800078e0206 */
[----:B------:R-:W2:Y:S01]  /*2250*/  LDG.E.64.CONSTANT R6, desc[UR8][R6.64] ;  /* 0x0000000806067981 */ /* 0x000ea2000c1e9b00 */
[----:B------:R-:W-:Y:S02]  /*2260*/  VIADD R24, R24, 0x1 ;  /* 0x0000000118187836 */ /* 0x000fe40000000000 */
[----:B------:R-:W-:Y:S02]  /*2270*/  VIADD R11, R11, 0x1 ;  /* 0x000000010b0b7836 */ /* 0x000fe40000000000 */
[----:B--2---:R-:W-:-:S04]  /*2280*/  IMAD.WIDE.U32 R8, P2, R6, R13, R8 ;  /* 0x0000000d06087225 */ /* 0x004fc80007840008 */
[----:B------:R-:W-:Y:S02]  /*2290*/  IMAD R29, R6, R27, RZ ;  /* 0x0000001b061d7224 */ /* 0x000fe400078e02ff */
[CC--:B------:R-:W-:Y:S02]  /*22a0*/  IMAD R28, R7.reuse, R13.reuse, RZ ;  /* 0x0000000d071c7224 */ /* 0x0c0fe400078e02ff */
[----:B------:R-:W-:Y:S01]  /*22b0*/  IMAD.HI.U32 R31, R7, R13, RZ ;  /* 0x0000000d071f7227 */ /* 0x000fe200078e00ff */
[----:B------:R-:W-:-:S03]  /*22c0*/  IADD3 R9, P0, PT, R29, R9, RZ ;  /* 0x000000091d097210 */ /* 0x000fc60007f1e0ff */
[----:B------:R-:W-:Y:S01]  /*22d0*/  IMAD R29, R26, 0x8, R1 ;  /* 0x000000081a1d7824 */ /* 0x000fe200078e0201 */
[----:B------:R-:W-:Y:S01]  /*22e0*/  IADD3 R9, P1, PT, R28, R9, RZ ;  /* 0x000000091c097210 */ /* 0x000fe20007f3e0ff */
[----:B------:R-:W-:-:S04]  /*22f0*/  IMAD.HI.U32 R28, R6, R27, RZ ;  /* 0x0000001b061c7227 */ /* 0x000fc800078e00ff */
[----:B------:R-:W-:Y:S01]  /*2300*/  IMAD.X R6, RZ, RZ, R28, P2 ;  /* 0x000000ffff067224 */ /* 0x000fe200010e061c */
[----:B------:R0:W-:Y:S01]  /*2310*/  STL.64 [R29], R8 ;  /* 0x000000081d007387 */ /* 0x0001e20000100a00 */
[----:B------:R-:W-:-:S03]  /*2320*/  IMAD.HI.U32 R28, R7, R27, RZ ;  /* 0x0000001b071c7227 */ /* 0x000fc600078e00ff */
[----:B------:R-:W-:Y:S01]  /*2330*/  IADD3.X R6, P0, PT, R31, R6, RZ, P0, !PT ;  /* 0x000000061f067210 */ /* 0x000fe2000071e4ff */
[----:B------:R-:W-:Y:S02]  /*2340*/  IMAD R7, R7, R27, RZ ;  /* 0x0000001b07077224 */ /* 0x000fe400078e02ff */
[----:B------:R-:W-:-:S03]  /*2350*/  VIADD R26, R26, 0x1 ;  /* 0x000000011a1a7836 */ /* 0x000fc60000000000 */
[----:B------:R-:W-:Y:S01]  /*2360*/  IADD3.X R7, P1, PT, R7, R6, RZ, P1, !PT ;  /* 0x0000000607077210 */ /* 0x000fe20000f3e4ff */
[----:B------:R-:W-:Y:S01]  /*2370*/  IMAD.X R6, RZ, RZ, R28, P0 ;  /* 0x000000ffff067224 */ /* 0x000fe200000e061c */
[----:B------:R-:W-:-:S03]  /*2380*/  ISETP.NE.AND P0, PT, R24, -0xf, PT ;  /* 0xfffffff11800780c */ /* 0x000fc60003f05270 */
[----:B------:R-:W-:Y:S02]  /*2390*/  IMAD.X R6, RZ, RZ, R6, P1 ;  /* 0x000000ffff067224 */ /* 0x000fe400008e0606 */
[----:B0-----:R-:W-:Y:S02]  /*23a0*/  IMAD.MOV.U32 R8, RZ, RZ, R7 ;  /* 0x000000ffff087224 */ /* 0x001fe400078e0007 */
[----:B------:R-:W-:-:S06]  /*23b0*/  IMAD.MOV.U32 R9, RZ, RZ, R6 ;  /* 0x000000ffff097224 */ /* 0x000fcc00078e0006 */
[----:B------:R-:W-:Y:S05]  /*23c0*/  @P0 BRA `(.L_x_31) ;  /* 0xfffffffc00900947 */ /* 0x000fea000383ffff */
[----:B------:R-:W-:Y:S05]  /*23d0*/  BSYNC.RECONVERGENT B5 ;  /* 0x0000000000057941 */ /* 0x000fea0003800200 */
.L_x_30:
[----:B------:R-:W-:-:S07]  /*23e0*/  IMAD.MOV.U32 R11, RZ, RZ, R10 ;  /* 0x000000ffff0b7224 */ /* 0x000fce00078e000a */
.L_x_29:
[----:B------:R-:W-:Y:S05]  /*23f0*/  BSYNC.RECONVERGENT B4 ;  /* 0x0000000000047941 */ /* 0x000fea0003800200 */
.L_x_28:
[----:B------:R-:W-:Y:S01]  /*2400*/  LOP3.LUT P0, R31, R12, 0x3f, RZ, 0xc0, !PT ;  /* 0x0000003f0c1f7812 */ /* 0x000fe2000780c0ff */
[----:B------:R-:W-:-:S04]  /*2410*/  IMAD.IADD R4, R15, 0x1, R11 ;  /* 0x000000010f047824 */ /* 0x000fc800078e020b */
[----:B------:R-:W-:-:S05]  /*2420*/  IMAD.U32 R33, R4, 0x8, R1 ;  /* 0x0000000804217824 */ /* 0x000fca00078e0001 */
[----:B------:R0:W-:Y:S04]  /*2430*/  STL.64 [R33+-0x78], R8 ;  /* 0xffff880821007387 */ /* 0x0001e80000100a00 */
[----:B------:R-:W2:Y:S04]  /*2440*/  @P0 LDL.64 R12, [R1+0x8] ;  /* 0x00000800010c0983 */ /* 0x000ea80000100a00 */
[----:B------:R-:W3:Y:S04]  /*2450*/  LDL.64 R6, [R1+0x10] ;  /* 0x0000100001067983 */ /* 0x000ee80000100a00 */
[----:B------:R-:W4:Y:S01]  /*2460*/  LDL.64 R4, [R1+0x18] ;  /* 0x0000180001047983 */ /* 0x000f220000100a00 */
[----:B------:R-:W-:Y:S01]  /*2470*/  @P0 LOP3.LUT R10, R31, 0x3f, RZ, 0x3c, !PT ;  /* 0x0000003f1f0a0812 */ /* 0x000fe200078e3cff */
[----:B------:R-:W-:Y:S01]  /*2480*/  BSSY.RECONVERGENT B4, `(.L_x_32) ;  /* 0x0000034000047945 */ /* 0x000fe20003800200 */
[----:B--2---:R-:W-:-:S02]  /*2490*/  @P0 SHF.R.U64 R11, R12, 0x1, R13 ;  /* 0x000000010c0b0819 */ /* 0x004fc4000000120d */
[----:B------:R-:W-:Y:S02]  /*24a0*/  @P0 SHF.R.U32.HI R13, RZ, 0x1, R13 ;  /* 0x00000001ff0d0819 */ /* 0x000fe4000001160d */
[CC--:B---3--:R-:W-:Y:S02]  /*24b0*/  @P0 SHF.L.U32 R15, R6.reuse, R31.reuse, RZ ;  /* 0x0000001f060f0219 */ /* 0x0c8fe400000006ff */
[----:B0-----:R-:W-:Y:S02]  /*24c0*/  @P0 SHF.R.U64 R8, R11, R10, R13 ;  /* 0x0000000a0b080219 */ /* 0x001fe4000000120d */
[--C-:B------:R-:W-:Y:S02]  /*24d0*/  @P0 SHF.R.U32.HI R29, RZ, 0x1, R7.reuse ;  /* 0x00000001ff1d0819 */ /* 0x100fe40000011607 */
[C-C-:B------:R-:W-:Y:S02]  /*24e0*/  @P0 SHF.R.U64 R27, R6.reuse, 0x1, R7.reuse ;  /* 0x00000001061b0819 */ /* 0x140fe40000001207 */
[----:B------:R-:W-:-:S02]  /*24f0*/  @P0 SHF.L.U64.HI R12, R6, R31, R7 ;  /* 0x0000001f060c0219 */ /* 0x000fc40000010207 */
[----:B------:R-:W-:Y:S02]  /*2500*/  @P0 SHF.R.U32.HI R9, RZ, R10, R13 ;  /* 0x0000000aff090219 */ /* 0x000fe4000001160d */
[----:B------:R-:W-:Y:S02]  /*2510*/  @P0 LOP3.LUT R6, R15, R8, RZ, 0xfc, !PT ;  /* 0x000000080f060212 */ /* 0x000fe400078efcff */
[----:B----4-:R-:W-:Y:S02]  /*2520*/  @P0 SHF.L.U32 R11, R4, R31, RZ ;  /* 0x0000001f040b0219 */ /* 0x010fe400000006ff */
[-CC-:B------:R-:W-:Y:S02]  /*2530*/  @P0 SHF.R.U64 R24, R27, R10.reuse, R29.reuse ;  /* 0x0000000a1b180219 */ /* 0x180fe4000000121d */
[----:B------:R-:W-:Y:S02]  /*2540*/  @P0 LOP3.LUT R7, R12, R9, RZ, 0xfc, !PT ;  /* 0x000000090c070212 */ /* 0x000fe400078efcff */
[----:B------:R-:W-:Y:S01]  /*2550*/  @P0 SHF.R.U32.HI R29, RZ, R10, R29 ;  /* 0x0000000aff1d0219 */ /* 0x000fe2000001161d */
[----:B------:R-:W-:Y:S01]  /*2560*/  IMAD.SHL.U32 R10, R6, 0x4, RZ ;  /* 0x00000004060a7824 */ /* 0x000fe200078e00ff */
[----:B------:R-:W-:-:S02]  /*2570*/  @P0 SHF.L.U64.HI R8, R4, R31, R5 ;  /* 0x0000001f04080219 */ /* 0x000fc40000010205 */
[----:B------:R-:W-:Y:S02]  /*2580*/  @P0 LOP3.LUT R4, R11, R24, RZ, 0xfc, !PT ;  /* 0x000000180b040212 */ /* 0x000fe400078efcff */
[----:B------:R-:W-:Y:S02]  /*2590*/  SHF.L.U64.HI R15, R6, 0x2, R7 ;  /* 0x00000002060f7819 */ /* 0x000fe40000010207 */
[----:B------:R-:W-:Y:S02]  /*25a0*/  @P0 LOP3.LUT R5, R8, R29, RZ, 0xfc, !PT ;  /* 0x0000001d08050212 */ /* 0x000fe400078efcff */
[----:B------:R-:W-:Y:S02]  /*25b0*/  SHF.L.W.U32.HI R7, R7, 0x2, R4 ;  /* 0x0000000207077819 */ /* 0x000fe40000010e04 */
[----:B------:R-:W-:Y:S02]  /*25c0*/  IADD3 RZ, P0, PT, RZ, -R10, RZ ;  /* 0x8000000affff7210 */ /* 0x000fe40007f1e0ff */
[----:B------:R-:W-:-:S02]  /*25d0*/  LOP3.LUT R6, RZ, R15, RZ, 0x33, !PT ;  /* 0x0000000fff067212 */ /* 0x000fc400078e33ff */
[----:B------:R-:W-:Y:S02]  /*25e0*/  SHF.L.W.U32.HI R4, R4, 0x2, R5 ;  /* 0x0000000204047819 */ /* 0x000fe40000010e05 */
[----:B------:R-:W-:Y:S02]  /*25f0*/  LOP3.LUT R8, RZ, R7, RZ, 0x33, !PT ;  /* 0x00000007ff087212 */ /* 0x000fe400078e33ff */
[----:B------:R-:W-:Y:S02]  /*2600*/  IADD3.X R6, P0, PT, RZ, R6, RZ, P0, !PT ;  /* 0x00000006ff067210 */ /* 0x000fe4000071e4ff */
[----:B------:R-:W-:Y:S02]  /*2610*/  LOP3.LUT R9, RZ, R4, RZ, 0x33, !PT ;  /* 0x00000004ff097212 */ /* 0x000fe400078e33ff */
[----:B------:R-:W-:Y:S02]  /*2620*/  IADD3.X R8, P1, PT, RZ, R8, RZ, P0, !PT ;  /* 0x00000008ff087210 */ /* 0x000fe4000073e4ff */
[----:B------:R-:W-:-:S03]  /*2630*/  ISETP.GT.U32.AND P2, PT, R7, -0x1, PT ;  /* 0xffffffff0700780c */ /* 0x000fc60003f44070 */
[----:B------:R-:W-:Y:S01]  /*2640*/  IMAD.X R9, RZ, RZ, R9, P1 ;  /* 0x000000ffff097224 */ /* 0x000fe200008e0609 */
[----:B------:R-:W-:-:S04]  /*2650*/  ISETP.GT.AND.EX P0, PT, R4, -0x1, PT, P2 ;  /* 0xffffffff0400780c */ /* 0x000fc80003f04320 */
[----:B------:R-:W-:Y:S02]  /*2660*/  SEL R9, R4, R9, P0 ;  /* 0x0000000904097207 */ /* 0x000fe40000000000 */
[----:B------:R-:W-:Y:S02]  /*2670*/  SEL R13, R7, R8, P0 ;  /* 0x00000008070d7207 */ /* 0x000fe40000000000 */
[----:B------:R-:W-:Y:S02]  /*2680*/  ISETP.NE.U32.AND P1, PT, R9, RZ, PT ;  /* 0x000000ff0900720c */ /* 0x000fe40003f25070 */
[----:B------:R-:W-:Y:S02]  /*2690*/  SEL R15, R15, R6, P0 ;  /* 0x000000060f0f7207 */ /* 0x000fe40000000000 */
[----:B------:R-:W-:Y:S01]  /*26a0*/  SEL R7, R13, R9, !P1 ;  /* 0x000000090d077207 */ /* 0x000fe20004800000 */
[----:B------:R-:W-:-:S05]  /*26b0*/  @!P0 IMAD.MOV R10, RZ, RZ, -R10 ;  /* 0x000000ffff0a8224 */ /* 0x000fca00078e0a0a */
[----:B------:R-:W0:Y:S02]  /*26c0*/  FLO.U32 R7, R7 ;  /* 0x0000000700077300 */ /* 0x000e2400000e0000 */
[C---:B0-----:R-:W-:Y:S02]  /*26d0*/  IADD3 R11, PT, PT, -R7.reuse, 0x1f, RZ ;  /* 0x0000001f070b7810 */ /* 0x041fe40007ffe1ff */
[----:B------:R-:W-:-:S03]  /*26e0*/  IADD3 R8, PT, PT, -R7, 0x3f, RZ ;  /* 0x0000003f07087810 */ /* 0x000fc60007ffe1ff */
[----:B------:R-:W-:-:S05]  /*26f0*/  @P1 IMAD.MOV R8, RZ, RZ, R11 ;  /* 0x000000ffff081224 */ /* 0x000fca00078e020b */
[----:B------:R-:W-:-:S13]  /*2700*/  ISETP.NE.AND P1, PT, R8, RZ, PT ;  /* 0x000000ff0800720c */ /* 0x000fda0003f25270 */
[----:B------:R-:W-:Y:S05]  /*2710*/  @!P1 BRA `(.L_x_33) ;  /* 0x0000000000289947 */ /* 0x000fea0003800000 */
[----:B------:R-:W-:Y:S02]  /*2720*/  LOP3.LUT R6, R8, 0x3f, RZ, 0xc0, !PT ;  /* 0x0000003f08067812 */ /* 0x000fe400078ec0ff */
[--C-:B------:R-:W-:Y:S02]  /*2730*/  SHF.R.U64 R10, R10, 0x1, R15.reuse ;  /* 0x000000010a0a7819 */ /* 0x100fe4000000120f */
[----:B------:R-:W-:Y:S02]  /*2740*/  SHF.R.U32.HI R12, RZ, 0x1, R15 ;  /* 0x00000001ff0c7819 */ /* 0x000fe4000001160f */
[----:B------:R-:W-:Y:S02]  /*2750*/  LOP3.LUT R7, R8, 0x3f, RZ, 0xc, !PT ;  /* 0x0000003f08077812 */ /* 0x000fe400078e0cff */
[CC--:B------:R-:W-:Y:S02]  /*2760*/  SHF.L.U64.HI R24, R13.reuse, R6.reuse, R9 ;  /* 0x000000060d187219 */ /* 0x0c0fe40000010209 */
[----:B------:R-:W-:-:S02]  /*2770*/  SHF.L.U32 R9, R13, R6, RZ ;  /* 0x000000060d097219 */ /* 0x000fc400000006ff */
[-CC-:B------:R-:W-:Y:S02]  /*2780*/  SHF.R.U64 R6, R10, R7.reuse, R12.reuse ;  /* 0x000000070a067219 */ /* 0x180fe4000000120c */
[----:B------:R-:W-:Y:S02]  /*2790*/  SHF.R.U32.HI R7, RZ, R7, R12 ;  /* 0x00000007ff077219 */ /* 0x000fe4000001160c */
[----:B------:R-:W-:Y:S02]  /*27a0*/  LOP3.LUT R13, R9, R6, RZ, 0xfc, !PT ;  /* 0x00000006090d7212 */ /* 0x000fe400078efcff */
[----:B------:R-:W-:-:S07]  /*27b0*/  LOP3.LUT R9, R24, R7, RZ, 0xfc, !PT ;  /* 0x0000000718097212 */ /* 0x000fce00078efcff */
.L_x_33:
[----:B------:R-:W-:Y:S05]  /*27c0*/  BSYNC.RECONVERGENT B4 ;  /* 0x0000000000047941 */ /* 0x000fea0003800200 */
.L_x_32:
[----:B------:R-:W-:-:S04]  /*27d0*/  IMAD.WIDE.U32 R10, R13, 0x2168c235, RZ ;  /* 0x2168c2350d0a7825 */ /* 0x000fc800078e00ff */
[----:B------:R-:W-:Y:S01]  /*27e0*/  IMAD.MOV.U32 R6, RZ, RZ, R11 ;  /* 0x000000ffff067224 */ /* 0x000fe200078e000b */
[----:B------:R-:W-:Y:S01]  /*27f0*/  IADD3 RZ, P1, PT, R10, R10, RZ ;  /* 0x0000000a0aff7210 */ /* 0x000fe20007f3e0ff */
[----:B------:R-:W-:Y:S02]  /*2800*/  IMAD.MOV.U32 R7, RZ, RZ, RZ ;  /* 0x000000ffff077224 */ /* 0x000fe400078e00ff */
[----:B------:R-:W-:-:S04]  /*2810*/  IMAD.HI.U32 R11, R9, -0x36f0255e, RZ ;  /* 0xc90fdaa2090b7827 */ /* 0x000fc800078e00ff */
[----:B------:R-:W-:-:S04]  /*2820*/  IMAD.WIDE.U32 R6, R13, -0x36f0255e, R6 ;  /* 0xc90fdaa20d067825 */ /* 0x000fc800078e0006 */
[C---:B------:R-:W-:Y:S02]  /*2830*/  IMAD R13, R9.reuse, -0x36f0255e, RZ ;  /* 0xc90fdaa2090d7824 */ /* 0x040fe400078e02ff */
[----:B------:R-:W-:-:S04]  /*2840*/  IMAD.WIDE.U32 R6, P2, R9, 0x2168c235, R6 ;  /* 0x2168c23509067825 */ /* 0x000fc80007840006 */
[----:B------:R-:W-:Y:S01]  /*2850*/  IMAD.X R9, RZ, RZ, R11, P2 ;  /* 0x000000ffff097224 */ /* 0x000fe200010e060b */
[----:B------:R-:W-:Y:S02]  /*2860*/  IADD3 R7, P2, PT, R13, R7, RZ ;  /* 0x000000070d077210 */ /* 0x000fe40007f5e0ff */
[----:B------:R-:W-:Y:S02]  /*2870*/  IADD3.X RZ, P1, PT, R6, R6, RZ, P1, !PT ;  /* 0x0000000606ff7210 */ /* 0x000fe40000f3e4ff */
[C---:B------:R-:W-:Y:S01]  /*2880*/  ISETP.GT.U32.AND P3, PT, R7.reuse, RZ, PT ;  /* 0x000000ff0700720c */ /* 0x040fe20003f64070 */
[----:B------:R-:W-:Y:S01]  /*2890*/  IMAD.X R9, RZ, RZ, R9, P2 ;  /* 0x000000ffff097224 */ /* 0x000fe200010e0609 */
[----:B------:R-:W-:-:S04]  /*28a0*/  IADD3.X R6, P2, PT, R7, R7, RZ, P1, !PT ;  /* 0x0000000707067210 */ /* 0x000fc80000f5e4ff */
[C---:B------:R-:W-:Y:S01]  /*28b0*/  ISETP.GT.AND.EX P1, PT, R9.reuse, RZ, PT, P3 ;  /* 0x000000ff0900720c */ /* 0x040fe20003f24330 */
[----:B------:R-:W-:-:S03]  /*28c0*/  IMAD.X R10, R9, 0x1, R9, P2 ;  /* 0x00000001090a7824 */ /* 0x000fc600010e0609 */
[----:B------:R-:W-:Y:S02]  /*28d0*/  SEL R7, R6, R7, P1 ;  /* 0x0000000706077207 */ /* 0x000fe40000800000 */
[----:B------:R-:W-:Y:S02]  /*28e0*/  SEL R10, R10, R9, P1 ;  /* 0x000000090a0a7207 */ /* 0x000fe40000800000 */
[----:B------:R-:W-:Y:S02]  /*28f0*/  IADD3 R7, P2, PT, R7, 0x1, RZ ;  /* 0x0000000107077810 */ /* 0x000fe40007f5e0ff */
[----:B------:R-:W-:Y:S02]  /*2900*/  SEL R9, RZ, 0xffffffff, !P1 ;  /* 0xffffffffff097807 */ /* 0x000fe40004800000 */
[----:B------:R-:W-:Y:S01]  /*2910*/  LOP3.LUT P1, R6, R25, 0x80000000, RZ, 0xc0, !PT ;  /* 0x8000000019067812 */ /* 0x000fe2000782c0ff */
[----:B------:R-:W-:Y:S02]  /*2920*/  IMAD.X R10, RZ, RZ, R10, P2 ;  /* 0x000000ffff0a7224 */ /* 0x000fe400010e060a */
[----:B------:R-:W-:Y:S01]  /*2930*/  IMAD.IADD R8, R9, 0x1, -R8 ;  /* 0x0000000109087824 */ /* 0x000fe200078e0a08 */
[----:B------:R-:W-:-:S02]  /*2940*/  SHF.R.U32.HI R9, RZ, 0x1e, R5 ;  /* 0x0000001eff097819 */ /* 0x000fc40000011605 */
[----:B------:R-:W-:Y:S01]  /*2950*/  SHF.R.U64 R7, R7, 0xa, R10 ;  /* 0x0000000a07077819 */ /* 0x000fe2000000120a */
[----:B------:R-:W-:Y:S01]  /*2960*/  IMAD.SHL.U32 R5, R8, 0x100000, RZ ;  /* 0x0010000008057824 */ /* 0x000fe200078e00ff */
[----:B------:R-:W-:Y:S02]  /*2970*/  LEA.HI R4, R4, R9, RZ, 0x1 ;  /* 0x0000000904047211 */ /* 0x000fe400078f08ff */
[----:B------:R-:W-:Y:S02]  /*2980*/  IADD3 R7, P2, PT, R7, 0x1, RZ ;  /* 0x0000000107077810 */ /* 0x000fe40007f5e0ff */
[----:B------:R-:W-:Y:S01]  /*2990*/  @!P0 LOP3.LUT R6, R6, 0x80000000, RZ, 0x3c, !PT ;  /* 0x8000000006068812 */ /* 0x000fe200078e3cff */
[----:B------:R-:W-:Y:S01]  /*29a0*/  @P1 IMAD.MOV R4, RZ, RZ, -R4 ;  /* 0x000000ffff041224 */ /* 0x000fe200078e0a04 */
[----:B------:R-:W-:-:S04]  /*29b0*/  LEA.HI.X R10, R10, RZ, RZ, 0x16, P2 ;  /* 0x000000ff0a0a7211 */ /* 0x000fc800010fb4ff */
[--C-:B------:R-:W-:Y:S02]  /*29c0*/  SHF.R.U64 R7, R7, 0x1, R10.reuse ;  /* 0x0000000107077819 */ /* 0x100fe4000000120a */
[----:B------:R-:W-:Y:S02]  /*29d0*/  SHF.R.U32.HI R8, RZ, 0x1, R10 ;  /* 0x00000001ff087819 */ /* 0x000fe4000001160a */
[----:B------:R-:W-:-:S04]  /*29e0*/  IADD3 R7, P2, P3, RZ, RZ, R7 ;  /* 0x000000ffff077210 */ /* 0x000fc80007b5e007 */
[----:B------:R-:W-:-:S04]  /*29f0*/  IADD3.X R5, PT, PT, R5, 0x3fe00000, R8, P2, P3 ;  /* 0x3fe0000005057810 */ /* 0x000fc800017e6408 */
[----:B------:R-:W-:-:S07]  /*2a00*/  LOP3.LUT R25, R5, R6, RZ, 0xfc, !PT ;  /* 0x0000000605197212 */ /* 0x000fce00078efcff */
.L_x_27:
[----:B------:R-:W-:Y:S02]  /*2a10*/  IMAD.MOV.U32 R15, RZ, RZ, 0x0 ;  /* 0x00000000ff0f7424 */ /* 0x000fe400078e00ff */
[----:B------:R-:W-:Y:S02]  /*2a20*/  IMAD.MOV.U32 R24, RZ, RZ, R4 ;  /* 0x000000ffff187224 */ /* 0x000fe400078e0004 */
[----:B------:R-:W-:Y:S02]  /*2a30*/  IMAD.MOV.U32 R4, RZ, RZ, R7 ;  /* 0x000000ffff047224 */ /* 0x000fe400078e0007 */
[----:B------:R-:W-:Y:S01]  /*2a40*/  IMAD.MOV.U32 R5, RZ, RZ, R25 ;  /* 0x000000ffff057224 */ /* 0x000fe200078e0019 */
[----:B------:R-:W-:Y:S06]  /*2a50*/  RET.REL.NODEC R14 `(_Z9trapeciosfffPf) ;  /* 0xffffffd40e687950 */ /* 0x000fec0003c3ffff */
.L_x_34:
[----:B------:R-:W-:-:S00]  /*2a60*/  BRA `(.L_x_34) ;  /* 0xfffffffc00fc7947 */ /* 0x000fc0000383ffff */
[----:B------:R-:W-:-:S00]  /*2a70*/  NOP ;  /* 0x0000000000007918 */ /* 0x000fc00000000000 */
        /* <DEDUP_REMOVED lines=8> */
.L_x_37:


//--------------------- .nv.global.init           --------------------------
	.section	.nv.global.init,"aw",@progbits
	.align	16
.nv.global.init:
	.type		__cudart_sin_cos_coeffs,@object
	.size		__cudart_sin_cos_coeffs,(__cudart_i2opi_d - __cudart_sin_cos_coeffs)
__cudart_sin_cos_coeffs:
        /*0000*/ 	.byte	0x46, 0xd2, 0xb0, 0x2c, 0xf1, 0xe5, 0x5a, 0xbe, 0x92, 0xe3, 0xac, 0x69, 0xe3, 0x1d, 0xc7, 0x3e
        /*0010*/ 	.byte	0xa1, 0x62, 0xdb, 0x19, 0xa0, 0x01, 0x2a, 0xbf, 0x18, 0x08, 0x11, 0x11, 0x11, 0x11, 0x81, 0x3f
        /*0020*/ 	.byte	0x54, 0x55, 0x55, 0x55, 0x55, 0x55, 0xc5, 0xbf, 0x00, 0x00, 0x00, 0x00, 0x00, 0x00, 0x00, 0x00
        /*0030*/ 	.byte	0x00, 0x00, 0x00, 0x00, 0x00, 0x00, 0x00, 0x00, 0x64, 0x81, 0xfd, 0x20, 0x83, 0xff, 0xa8, 0xbd
        /*0040*/ 	.byte	0x28, 0x85, 0xef, 0xc1, 0xa7, 0xee, 0x21, 0x3e, 0xd9, 0xe6, 0x06, 0x8e, 0x4f, 0x7e, 0x92, 0xbe
        /*0050*/ 	.byte	0xe9, 0xbc, 0xdd, 0x19, 0xa0, 0x01, 0xfa, 0x3e, 0x47, 0x5d, 0xc1, 0x16, 0x6c, 0xc1, 0x56, 0xbf
        /*0060*/ 	.byte	0x51, 0x55, 0x55, 0x55, 0x55, 0x55, 0xa5, 0x3f, 0x00, 0x00, 0x00, 0x00, 0x00, 0x00, 0xe0, 0xbf
        /*0070*/ 	.byte	0x00, 0x00, 0x00, 0x00, 0x00, 0x00, 0xf0, 0x3f, 0x00, 0x00, 0x00, 0x00, 0x00, 0x00, 0x00, 0x00
	.type		__cudart_i2opi_d,@object
	.size		__cudart_i2opi_d,(.L_0 - __cudart_i2opi_d)
__cudart_i2opi_d:
        /* <DEDUP_REMOVED lines=9> */
.L_0:


//--------------------- .nv.shared._Z9trapeciosfffPf --------------------------
	.section	.nv.shared._Z9trapeciosfffPf,"aw",@nobits
	.sectionflags	@""
	.align	4
.nv.shared._Z9trapeciosfffPf:
	.zero		2048


//--------------------- .nv.shared.reserved.0     --------------------------
	.section	.nv.shared.reserved.0,"aw",@nobits
	.weak		__nv_reservedSMEM_offset_0_alias
	.size		__nv_reservedSMEM_offset_0_alias, 0, 64
	.other		__nv_reservedSMEM_offset_0_alias,@"STO_CUDA_RESERVED_SHARED STV_DEFAULT"
__nv_reservedSMEM_offset_0_alias:
	.zero		0
	.zero		64


//--------------------- .nv.constant0._Z9trapeciosfffPf --------------------------
	.section	.nv.constant0._Z9trapeciosfffPf,"a",@progbits
	.sectionflags	@""
	.align	4
.nv.constant0._Z9trapeciosfffPf:
	.zero		920


//--------------------- SYMBOLS --------------------------

	.type		.nv.reservedSmem.offset0,@object
	.size		.nv.reservedSmem.offset0,0x4
	.type		.nv.reservedSmem.cap,@object
	.size		.nv.reservedSmem.cap,0x4
